	.target	sm_90a

	.elftype	@"ET_EXEC"


//--------------------- .note.nv.tkinfo           --------------------------
	.section	.note.nv.tkinfo,"",@"SHT_NOTE"
	.sectionflags	@"SHF_NOTE_NV_TKINFO"
	.tkinfo
        /*0018*/ 	.word	0x00000002
        /*0030*/ 	.string	""
        /*0030*/ 	.string	"ptxas"
        /*0030*/ 	.string	"Cuda compilation tools, release 13.0, V13.0.88"
        /*0030*/ 	.string	"Build cuda_13.0.r13.0/compiler.36424714_0"
        /*0030*/ 	.string	"-arch sm_90a -m 64 "



//--------------------- .note.nv.cuinfo           --------------------------
	.section	.note.nv.cuinfo,"",@"SHT_NOTE"
	.sectionflags	@"SHF_NOTE_NV_CUINFO"
        /*0018*/ 	.short	0x0002
        /*001a*/ 	.short	0x005a
        /*001c*/ 	.short	0x0082
	.zero		2


//--------------------- .nv.info                  --------------------------
	.section	.nv.info,"",@"SHT_CUDA_INFO"
	.align	4


	//----- nvinfo : EIATTR_REGCOUNT
	.align		4
        /*0000*/ 	.byte	0x04, 0x2f
        /*0002*/ 	.short	(.L_12 - .L_11)
	.align		4
.L_11:
        /*0004*/ 	.word	index@(_ZN7cutlass13device_kernelINS_4conv6kernel13ConvUniversalINS1_16ConvProblemShapeILNS1_8OperatorE0ELi2EEENS1_10collective14CollectiveConvINS1_46MainloopSm90TmaGmmaWarpSpecializedImplicitGemmILS5_0ELi7ELi2EN4cute5tupleIJNSA_1CILi2EEENSC_ILi1EEESE_EEENS1_36KernelImplicitTmaWarpSpecializedSm90ELi1EEENSB_IJNSC_ILi128EEESI_NSB_IJNSC_ILi64EEEEEEEEENS_6half_tESM_NSA_8TiledMMAINSA_8MMA_AtomIJNSA_4SM904GMMA26MMA_64x128x16_F32F16F16_SSILNSQ_5MajorE0ELSS_0ELNSQ_7ScaleInE1ELST_1EEEEEENSA_6LayoutINSB_IJSE_SE_SE_EEENSB_IJNSC_ILi0EEESY_SY_EEEEENSB_IJNSA_10UnderscoreES11_S11_EEEEENS7_6detail26Sm90ImplicitGemmTileTraitsINSA_20SM90_TMA_LOAD_IM2COLENSA_14ComposedLayoutINSA_7SwizzleILi3ELi4ELi3EEENSA_18smem_ptr_flag_bitsILi16EEENSW_INSB_IJNSB_IJNSC_ILi8EEENSC_ILi16EEEEEENSB_IJSJ_SE_EEENSB_IJSE_NSC_ILi7EEEEEEEEENSB_IJNSB_IJSJ_NSC_ILi512EEEEEENSB_IJSE_SY_EEENSB_IJSY_NSC_ILi8192EEEEEEEEEEEEEvEENS15_INSA_23SM90_TMA_LOAD_MULTICASTES1Q_vEEEENS_8epilogue10collective6detail29Sm90TmaWarpSpecializedAdapterINS1W_15DefaultEpilogueISM_NSB_IJNSB_IJlllEEESE_SY_EEES21_NS1V_6thread17LinearCombinationISM_Li1EffLNS22_9ScaleType4KindE0ELNS_15FloatRoundStyleE2ESM_EENS_4gemm15EpilogueDefaultEEEEEvvEEEEvNT_6ParamsE)
        /*0008*/ 	.word	0x0000009a


	//----- nvinfo : EIATTR_FRAME_SIZE
	.align		4
.L_12:
        /*000c*/ 	.byte	0x04, 0x11
        /*000e*/ 	.short	(.L_14 - .L_13)
	.align		4
.L_13:
        /*0010*/ 	.word	index@(_ZN7cutlass13device_kernelINS_4conv6kernel13ConvUniversalINS1_16ConvProblemShapeILNS1_8OperatorE0ELi2EEENS1_10collective14CollectiveConvINS1_46MainloopSm90TmaGmmaWarpSpecializedImplicitGemmILS5_0ELi7ELi2EN4cute5tupleIJNSA_1CILi2EEENSC_ILi1EEESE_EEENS1_36KernelImplicitTmaWarpSpecializedSm90ELi1EEENSB_IJNSC_ILi128EEESI_NSB_IJNSC_ILi64EEEEEEEEENS_6half_tESM_NSA_8TiledMMAINSA_8MMA_AtomIJNSA_4SM904GMMA26MMA_64x128x16_F32F16F16_SSILNSQ_5MajorE0ELSS_0ELNSQ_7ScaleInE1ELST_1EEEEEENSA_6LayoutINSB_IJSE_SE_SE_EEENSB_IJNSC_ILi0EEESY_SY_EEEEENSB_IJNSA_10UnderscoreES11_S11_EEEEENS7_6detail26Sm90ImplicitGemmTileTraitsINSA_20SM90_TMA_LOAD_IM2COLENSA_14ComposedLayoutINSA_7SwizzleILi3ELi4ELi3EEENSA_18smem_ptr_flag_bitsILi16EEENSW_INSB_IJNSB_IJNSC_ILi8EEENSC_ILi16EEEEEENSB_IJSJ_SE_EEENSB_IJSE_NSC_ILi7EEEEEEEEENSB_IJNSB_IJSJ_NSC_ILi512EEEEEENSB_IJSE_SY_EEENSB_IJSY_NSC_ILi8192EEEEEEEEEEEEEvEENS15_INSA_23SM90_TMA_LOAD_MULTICASTES1Q_vEEEENS_8epilogue10collective6detail29Sm90TmaWarpSpecializedAdapterINS1W_15DefaultEpilogueISM_NSB_IJNSB_IJlllEEESE_SY_EEES21_NS1V_6thread17LinearCombinationISM_Li1EffLNS22_9ScaleType4KindE0ELNS_15FloatRoundStyleE2ESM_EENS_4gemm15EpilogueDefaultEEEEEvvEEEEvNT_6ParamsE)
        /*0014*/ 	.word	0x00000000


	//----- nvinfo : EIATTR_MIN_STACK_SIZE
	.align		4
.L_14:
        /*0018*/ 	.byte	0x04, 0x12
        /*001a*/ 	.short	(.L_16 - .L_15)
	.align		4
.L_15:
        /*001c*/ 	.word	index@(_ZN7cutlass13device_kernelINS_4conv6kernel13ConvUniversalINS1_16ConvProblemShapeILNS1_8OperatorE0ELi2EEENS1_10collective14CollectiveConvINS1_46MainloopSm90TmaGmmaWarpSpecializedImplicitGemmILS5_0ELi7ELi2EN4cute5tupleIJNSA_1CILi2EEENSC_ILi1EEESE_EEENS1_36KernelImplicitTmaWarpSpecializedSm90ELi1EEENSB_IJNSC_ILi128EEESI_NSB_IJNSC_ILi64EEEEEEEEENS_6half_tESM_NSA_8TiledMMAINSA_8MMA_AtomIJNSA_4SM904GMMA26MMA_64x128x16_F32F16F16_SSILNSQ_5MajorE0ELSS_0ELNSQ_7ScaleInE1ELST_1EEEEEENSA_6LayoutINSB_IJSE_SE_SE_EEENSB_IJNSC_ILi0EEESY_SY_EEEEENSB_IJNSA_10UnderscoreES11_S11_EEEEENS7_6detail26Sm90ImplicitGemmTileTraitsINSA_20SM90_TMA_LOAD_IM2COLENSA_14ComposedLayoutINSA_7SwizzleILi3ELi4ELi3EEENSA_18smem_ptr_flag_bitsILi16EEENSW_INSB_IJNSB_IJNSC_ILi8EEENSC_ILi16EEEEEENSB_IJSJ_SE_EEENSB_IJSE_NSC_ILi7EEEEEEEEENSB_IJNSB_IJSJ_NSC_ILi512EEEEEENSB_IJSE_SY_EEENSB_IJSY_NSC_ILi8192EEEEEEEEEEEEEvEENS15_INSA_23SM90_TMA_LOAD_MULTICASTES1Q_vEEEENS_8epilogue10collective6detail29Sm90TmaWarpSpecializedAdapterINS1W_15DefaultEpilogueISM_NSB_IJNSB_IJlllEEESE_SY_EEES21_NS1V_6thread17LinearCombinationISM_Li1EffLNS22_9ScaleType4KindE0ELNS_15FloatRoundStyleE2ESM_EENS_4gemm15EpilogueDefaultEEEEEvvEEEEvNT_6ParamsE)
        /*0020*/ 	.word	0x00000000
.L_16:


//--------------------- .nv.compat                --------------------------
	.section	.nv.compat,"",@"SHT_CUDA_COMPAT_INFO"
	.align	4
        /*0000*/ 	.byte	0x02, 0x09, 0x01, 0x00, 0x02, 0x02, 0x04, 0x00, 0x02, 0x05, 0x05, 0x00, 0x03, 0x07, 0x01, 0x01
        /*0010*/ 	.byte	0x02, 0x03, 0x01, 0x00, 0x02, 0x06, 0x01, 0x00, 0x04, 0x0b, 0x08, 0x00, 0x00, 0x00, 0x00, 0x00
        /*0020*/ 	.byte	0x00, 0x00, 0x00, 0x00


//--------------------- .nv.info._ZN7cutlass13device_kernelINS_4conv6kernel13ConvUniversalINS1_16ConvProblemShapeILNS1_8OperatorE0ELi2EEENS1_10collective14CollectiveConvINS1_46MainloopSm90TmaGmmaWarpSpecializedImplicitGemmILS5_0ELi7ELi2EN4cute5tupleIJNSA_1CILi2EEENSC_ILi1EEESE_EEENS1_36KernelImplicitTmaWarpSpecializedSm90ELi1EEENSB_IJNSC_ILi128EEESI_NSB_IJNSC_ILi64EEEEEEEEENS_6half_tESM_NSA_8TiledMMAINSA_8MMA_AtomIJNSA_4SM904GMMA26MMA_64x128x16_F32F16F16_SSILNSQ_5MajorE0ELSS_0ELNSQ_7ScaleInE1ELST_1EEEEEENSA_6LayoutINSB_IJSE_SE_SE_EEENSB_IJNSC_ILi0EEESY_SY_EEEEENSB_IJNSA_10UnderscoreES11_S11_EEEEENS7_6detail26Sm90ImplicitGemmTileTraitsINSA_20SM90_TMA_LOAD_IM2COLENSA_14ComposedLayoutINSA_7SwizzleILi3ELi4ELi3EEENSA_18smem_ptr_flag_bitsILi16EEENSW_INSB_IJNSB_IJNSC_ILi8EEENSC_ILi16EEEEEENSB_IJSJ_SE_EEENSB_IJSE_NSC_ILi7EEEEEEEEENSB_IJNSB_IJSJ_NSC_ILi512EEEEEENSB_IJSE_SY_EEENSB_IJSY_NSC_ILi8192EEEEEEEEEEEEEvEENS15_INSA_23SM90_TMA_LOAD_MULTICASTES1Q_vEEEENS_8epilogue10collective6detail29Sm90TmaWarpSpecializedAdapterINS1W_15DefaultEpilogueISM_NSB_IJNSB_IJlllEEESE_SY_EEES21_NS1V_6thread17LinearCombinationISM_Li1EffLNS22_9ScaleType4KindE0ELNS_15FloatRoundStyleE2ESM_EENS_4gemm15EpilogueDefaultEEEEEvvEEEEvNT_6ParamsE --------------------------
	.section	.nv.info._ZN7cutlass13device_kernelINS_4conv6kernel13ConvUniversalINS1_16ConvProblemShapeILNS1_8OperatorE0ELi2EEENS1_10collective14CollectiveConvINS1_46MainloopSm90TmaGmmaWarpSpecializedImplicitGemmILS5_0ELi7ELi2EN4cute5tupleIJNSA_1CILi2EEENSC_ILi1EEESE_EEENS1_36KernelImplicitTmaWarpSpecializedSm90ELi1EEENSB_IJNSC_ILi128EEESI_NSB_IJNSC_ILi64EEEEEEEEENS_6half_tESM_NSA_8TiledMMAINSA_8MMA_AtomIJNSA_4SM904GMMA26MMA_64x128x16_F32F16F16_SSILNSQ_5MajorE0ELSS_0ELNSQ_7ScaleInE1ELST_1EEEEEENSA_6LayoutINSB_IJSE_SE_SE_EEENSB_IJNSC_ILi0EEESY_SY_EEEEENSB_IJNSA_10UnderscoreES11_S11_EEEEENS7_6detail26Sm90ImplicitGemmTileTraitsINSA_20SM90_TMA_LOAD_IM2COLENSA_14ComposedLayoutINSA_7SwizzleILi3ELi4ELi3EEENSA_18smem_ptr_flag_bitsILi16EEENSW_INSB_IJNSB_IJNSC_ILi8EEENSC_ILi16EEEEEENSB_IJSJ_SE_EEENSB_IJSE_NSC_ILi7EEEEEEEEENSB_IJNSB_IJSJ_NSC_ILi512EEEEEENSB_IJSE_SY_EEENSB_IJSY_NSC_ILi8192EEEEEEEEEEEEEvEENS15_INSA_23SM90_TMA_LOAD_MULTICASTES1Q_vEEEENS_8epilogue10collective6detail29Sm90TmaWarpSpecializedAdapterINS1W_15DefaultEpilogueISM_NSB_IJNSB_IJlllEEESE_SY_EEES21_NS1V_6thread17LinearCombinationISM_Li1EffLNS22_9ScaleType4KindE0ELNS_15FloatRoundStyleE2ESM_EENS_4gemm15EpilogueDefaultEEEEEvvEEEEvNT_6ParamsE,"",@"SHT_CUDA_INFO"
	.sectionflags	@""
	.align	4


	//----- nvinfo : EIATTR_CUDA_API_VERSION
	.align		4
        /*0000*/ 	.byte	0x04, 0x37
        /*0002*/ 	.short	(.L_18 - .L_17)
.L_17:
        /*0004*/ 	.word	0x00000082


	//----- nvinfo : EIATTR_KPARAM_INFO
	.align		4
.L_18:
        /*0008*/ 	.byte	0x04, 0x17
        /*000a*/ 	.short	(.L_20 - .L_19)
.L_19:
        /*000c*/ 	.word	0x00000000
        /*0010*/ 	.short	0x0000
        /*0012*/ 	.short	0x0070
        /*0014*/ 	.byte	0x00, 0xf0, 0x01, 0x0e


	//----- nvinfo : EIATTR_SPARSE_MMA_MASK
	.align		4
.L_20:
        /*0018*/ 	.byte	0x03, 0x50
        /*001a*/ 	.short	0x0000


	//----- nvinfo : EIATTR_MAXREG_COUNT
	.align		4
        /*001c*/ 	.byte	0x03, 0x1b
        /*001e*/ 	.short	0x00ff


	//----- nvinfo : EIATTR_NUM_BARRIERS
	.align		4
        /*0020*/ 	.byte	0x02, 0x4c
        /*0022*/ 	.byte	0x01
	.zero		1


	//----- nvinfo : EIATTR_MERCURY_ISA_VERSION
	.align		4
        /*0024*/ 	.byte	0x03, 0x5f
        /*0026*/ 	.short	0x0101


	//----- nvinfo : EIATTR_COOP_GROUP_MASK_REGIDS
	.align		4
        /*0028*/ 	.byte	0x04, 0x29
        /*002a*/ 	.short	(.L_22 - .L_21)


	//   ....[0]....
.L_21:
        /*002c*/ 	.word	0xffffffff


	//   ....[1]....
        /*0030*/ 	.word	0xffffffff


	//   ....[2]....
        /*0034*/ 	.word	0xffffffff


	//   ....[3]....
        /*0038*/ 	.word	0xffffffff


	//----- nvinfo : EIATTR_COOP_GROUP_INSTR_OFFSETS
	.align		4
.L_22:
        /*003c*/ 	.byte	0x04, 0x28
        /*003e*/ 	.short	(.L_24 - .L_23)


	//   ....[0]....
.L_23:
        /*0040*/ 	.word	0x00000070


	//   ....[1]....
        /*0044*/ 	.word	0x00000080


	//   ....[2]....
        /*0048*/ 	.word	0x00000140


	//   ....[3]....
        /*004c*/ 	.word	0x00000700


	//----- nvinfo : EIATTR_MBARRIER_INSTR_OFFSETS
	.align		4
.L_24:
        /*0050*/ 	.byte	0x04, 0x39
        /*0052*/ 	.short	(.L_26 - .L_25)


	//   ....[0]....
.L_25:
        /*0054*/ 	.word	0x000002f0
        /*0058*/ 	.word	0x000000ff
        /*005c*/ 	.word	0x00038000
        /*0060*/ 	.short	0x0100
        /*0062*/ 	.byte	0x08
	.zero		1


	//   ....[1]....
        /*0064*/ 	.word	0x00000300
        /*0068*/ 	.word	0x000000ff
        /*006c*/ 	.word	0x00038038
        /*0070*/ 	.short	0x0100
        /*0072*/ 	.byte	0x08
	.zero		1


	//   ....[2]....
        /*0074*/ 	.word	0x00000310
        /*0078*/ 	.word	0x000000ff
        /*007c*/ 	.word	0x00038008
        /*0080*/ 	.short	0x0100
        /*0082*/ 	.byte	0x08
	.zero		1


	//   ....[3]....
        /*0084*/ 	.word	0x00000320
        /*0088*/ 	.word	0x000000ff
        /*008c*/ 	.word	0x00038040
        /*0090*/ 	.short	0x0100
        /*0092*/ 	.byte	0x08
	.zero		1


	//   ....[4]....
        /*0094*/ 	.word	0x00000330
        /*0098*/ 	.word	0x000000ff
        /*009c*/ 	.word	0x00038010
        /*00a0*/ 	.short	0x0100
        /*00a2*/ 	.byte	0x08
	.zero		1


	//   ....[5]....
        /*00a4*/ 	.word	0x00000340
        /*00a8*/ 	.word	0x000000ff
        /*00ac*/ 	.word	0x00038048
        /*00b0*/ 	.short	0x0100
        /*00b2*/ 	.byte	0x08
	.zero		1


	//   ....[6]....
        /*00b4*/ 	.word	0x00000350
        /*00b8*/ 	.word	0x000000ff
        /*00bc*/ 	.word	0x00038018
        /*00c0*/ 	.short	0x0100
        /*00c2*/ 	.byte	0x08
	.zero		1


	//   ....[7]....
        /*00c4*/ 	.word	0x00000360
        /*00c8*/ 	.word	0x000000ff
        /*00cc*/ 	.word	0x00038050
        /*00d0*/ 	.short	0x0100
        /*00d2*/ 	.byte	0x08
	.zero		1


	//   ....[8]....
        /*00d4*/ 	.word	0x00000370
        /*00d8*/ 	.word	0x000000ff
        /*00dc*/ 	.word	0x00038020
        /*00e0*/ 	.short	0x0100
        /*00e2*/ 	.byte	0x08
	.zero		1


	//   ....[9]....
        /*00e4*/ 	.word	0x00000380
        /*00e8*/ 	.word	0x000000ff
        /*00ec*/ 	.word	0x00038058
        /*00f0*/ 	.short	0x0100
        /*00f2*/ 	.byte	0x08
	.zero		1


	//   ....[10]....
        /*00f4*/ 	.word	0x00000390
        /*00f8*/ 	.word	0x000000ff
        /*00fc*/ 	.word	0x00038028
        /*0100*/ 	.short	0x0100
        /*0102*/ 	.byte	0x08
	.zero		1


	//   ....[11]....
        /*0104*/ 	.word	0x000003a0
        /*0108*/ 	.word	0x000000ff
        /*010c*/ 	.word	0x00038060
        /*0110*/ 	.short	0x0100
        /*0112*/ 	.byte	0x08
	.zero		1


	//   ....[12]....
        /*0114*/ 	.word	0x000003b0
        /*0118*/ 	.word	0x000000ff
        /*011c*/ 	.word	0x00038030
        /*0120*/ 	.short	0x0100
        /*0122*/ 	.byte	0x08
	.zero		1


	//   ....[13]....
        /*0124*/ 	.word	0x000003c0
        /*0128*/ 	.word	0x000000ff
        /*012c*/ 	.word	0x00038068
        /*0130*/ 	.short	0x0100
        /*0132*/ 	.byte	0x08
	.zero		1


	//   ....[14]....
        /*0134*/ 	.word	0x00000f50
        /*0138*/ 	.word	0x00000006
        /*013c*/ 	.word	0x00038000
        /*0140*/ 	.short	0x010a
        /*0142*/ 	.byte	0x3f
	.zero		1


	//   ....[15]....
        /*0144*/ 	.word	0x000013b0
        /*0148*/ 	.word	0x0000000a
        /*014c*/ 	.word	0x00038000
        /*0150*/ 	.short	0x010a
        /*0152*/ 	.byte	0x3f
	.zero		1


	//   ....[16]....
        /*0154*/ 	.word	0x00001690
        /*0158*/ 	.word	0x00000007
        /*015c*/ 	.word	0x00000000
        /*0160*/ 	.short	0x0101
        /*0162*/ 	.byte	0x3f
	.zero		1


	//   ....[17]....
        /*0164*/ 	.word	0x000018e0
        /*0168*/ 	.word	0x00000003
        /*016c*/ 	.word	0x00000000
        /*0170*/ 	.short	0x0101
        /*0172*/ 	.byte	0x3f
	.zero		1


	//   ....[18]....
        /*0174*/ 	.word	0x00009660
        /*0178*/ 	.word	0x0000000e
        /*017c*/ 	.word	0x00038038
        /*0180*/ 	.short	0x010a
        /*0182*/ 	.byte	0x3f
	.zero		1


	//   ....[19]....
        /*0184*/ 	.word	0x00009d80
        /*0188*/ 	.word	0x00000004
        /*018c*/ 	.word	0x00000000
        /*0190*/ 	.short	0x010a
        /*0192*/ 	.byte	0x3f
	.zero		1


	//   ....[20]....
        /*0194*/ 	.word	0x00009e30
        /*0198*/ 	.word	0x00000000
        /*019c*/ 	.word	0x00000000
        /*01a0*/ 	.short	0x010a
        /*01a2*/ 	.byte	0x3f
	.zero		1


	//   ....[21]....
        /*01a4*/ 	.word	0x00009ee0
        /*01a8*/ 	.word	0x00000000
        /*01ac*/ 	.word	0x00000000
        /*01b0*/ 	.short	0x010a
        /*01b2*/ 	.byte	0x3f
	.zero		1


	//   ....[22]....
        /*01b4*/ 	.word	0x00009f90
        /*01b8*/ 	.word	0x00000000
        /*01bc*/ 	.word	0x00000000
        /*01c0*/ 	.short	0x010a
        /*01c2*/ 	.byte	0x3f
	.zero		1


	//   ....[23]....
        /*01c4*/ 	.word	0x0000a040
        /*01c8*/ 	.word	0x00000000
        /*01cc*/ 	.word	0x00000000
        /*01d0*/ 	.short	0x010a
        /*01d2*/ 	.byte	0x3f
	.zero		1


	//   ....[24]....
        /*01d4*/ 	.word	0x0000a0f0
        /*01d8*/ 	.word	0x00000000
        /*01dc*/ 	.word	0x00000000
        /*01e0*/ 	.short	0x010a
        /*01e2*/ 	.byte	0x3f
	.zero		1


	//   ....[25]....
        /*01e4*/ 	.word	0x0000a1a0
        /*01e8*/ 	.word	0x00000003
        /*01ec*/ 	.word	0x00000000
        /*01f0*/ 	.short	0x010a
        /*01f2*/ 	.byte	0x3f
	.zero		1


	//----- nvinfo : EIATTR_NUM_MBARRIERS
	.align		4
.L_26:
        /*01f4*/ 	.byte	0x03, 0x38
        /*01f6*/ 	.short	0x000e


	//----- nvinfo : EIATTR_EXIT_INSTR_OFFSETS
	.align		4
        /*01f8*/ 	.byte	0x04, 0x1c
        /*01fa*/ 	.short	(.L_28 - .L_27)


	//   ....[0]....
.L_27:
        /*01fc*/ 	.word	0x00000a80


	//   ....[1]....
        /*0200*/ 	.word	0x00001a40


	//   ....[2]....
        /*0204*/ 	.word	0x00006f40


	//   ....[3]....
        /*0208*/ 	.word	0x00006f70


	//   ....[4]....
        /*020c*/ 	.word	0x00009410


	//   ....[5]....
        /*0210*/ 	.word	0x00009440


	//   ....[6]....
        /*0214*/ 	.word	0x00009460


	//   ....[7]....
        /*0218*/ 	.word	0x00009c80


	//   ....[8]....
        /*021c*/ 	.word	0x0000a1d0


	//----- nvinfo : EIATTR_MAX_THREADS
	.align		4
.L_28:
        /*0220*/ 	.byte	0x04, 0x05
        /*0222*/ 	.short	(.L_30 - .L_29)
.L_29:
        /*0224*/ 	.word	0x00000100
        /*0228*/ 	.word	0x00000001
        /*022c*/ 	.word	0x00000001


	//----- nvinfo : EIATTR_CRS_STACK_SIZE
	.align		4
.L_30:
        /*0230*/ 	.byte	0x04, 0x1e
        /*0232*/ 	.short	(.L_32 - .L_31)
.L_31:
        /*0234*/ 	.word	0x00000000


	//----- nvinfo : EIATTR_CBANK_PARAM_SIZE
	.align		4
.L_32:
        /*0238*/ 	.byte	0x03, 0x19
        /*023a*/ 	.short	0x03f0


	//----- nvinfo : EIATTR_PARAM_CBANK
	.align		4
        /*023c*/ 	.byte	0x04, 0x0a
        /*023e*/ 	.short	(.L_34 - .L_33)
	.align		4
.L_33:
        /*0240*/ 	.word	index@(.nv.constant0._ZN7cutlass13device_kernelINS_4conv6kernel13ConvUniversalINS1_16ConvProblemShapeILNS1_8OperatorE0ELi2EEENS1_10collective14CollectiveConvINS1_46MainloopSm90TmaGmmaWarpSpecializedImplicitGemmILS5_0ELi7ELi2EN4cute5tupleIJNSA_1CILi2EEENSC_ILi1EEESE_EEENS1_36KernelImplicitTmaWarpSpecializedSm90ELi1EEENSB_IJNSC_ILi128EEESI_NSB_IJNSC_ILi64EEEEEEEEENS_6half_tESM_NSA_8TiledMMAINSA_8MMA_AtomIJNSA_4SM904GMMA26MMA_64x128x16_F32F16F16_SSILNSQ_5MajorE0ELSS_0ELNSQ_7ScaleInE1ELST_1EEEEEENSA_6LayoutINSB_IJSE_SE_SE_EEENSB_IJNSC_ILi0EEESY_SY_EEEEENSB_IJNSA_10UnderscoreES11_S11_EEEEENS7_6detail26Sm90ImplicitGemmTileTraitsINSA_20SM90_TMA_LOAD_IM2COLENSA_14ComposedLayoutINSA_7SwizzleILi3ELi4ELi3EEENSA_18smem_ptr_flag_bitsILi16EEENSW_INSB_IJNSB_IJNSC_ILi8EEENSC_ILi16EEEEEENSB_IJSJ_SE_EEENSB_IJSE_NSC_ILi7EEEEEEEEENSB_IJNSB_IJSJ_NSC_ILi512EEEEEENSB_IJSE_SY_EEENSB_IJSY_NSC_ILi8192EEEEEEEEEEEEEvEENS15_INSA_23SM90_TMA_LOAD_MULTICASTES1Q_vEEEENS_8epilogue10collective6detail29Sm90TmaWarpSpecializedAdapterINS1W_15DefaultEpilogueISM_NSB_IJNSB_IJlllEEESE_SY_EEES21_NS1V_6thread17LinearCombinationISM_Li1EffLNS22_9ScaleType4KindE0ELNS_15FloatRoundStyleE2ESM_EENS_4gemm15EpilogueDefaultEEEEEvvEEEEvNT_6ParamsE)
        /*0244*/ 	.short	0x0210
        /*0246*/ 	.short	0x03f0


	//----- nvinfo : EIATTR_SW_WAR
	.align		4
.L_34:
        /*0248*/ 	.byte	0x04, 0x36
        /*024a*/ 	.short	(.L_36 - .L_35)
.L_35:
        /*024c*/ 	.word	0x00000008
.L_36:


//--------------------- .nv.callgraph             --------------------------
	.section	.nv.callgraph,"",@"SHT_CUDA_CALLGRAPH"
	.align	4
	.sectionentsize	8
	.align		4
        /*0000*/ 	.word	0x00000000
	.align		4
        /*0004*/ 	.word	0xffffffff
	.align		4
        /*0008*/ 	.word	0x00000000
	.align		4
        /*000c*/ 	.word	0xfffffffe
	.align		4
        /*0010*/ 	.word	0x00000000
	.align		4
        /*0014*/ 	.word	0xfffffffd
	.align		4
        /*0018*/ 	.word	0x00000000
	.align		4
        /*001c*/ 	.word	0xfffffffc


//--------------------- .nv.constant4             --------------------------
	.section	.nv.constant4,"a",@progbits
	.align	8
	.align		8
.nv.constant4:
        /*0000*/ 	.dword	_ZN39_INTERNAL_f5f5d2fe_4_k_cu_3ba432ab_38824cuda3std3__45__cpo5beginE
	.align		8
        /*0008*/ 	.dword	_ZN39_INTERNAL_f5f5d2fe_4_k_cu_3ba432ab_38824cuda3std3__45__cpo3endE
	.align		8
        /*0010*/ 	.dword	_ZN39_INTERNAL_f5f5d2fe_4_k_cu_3ba432ab_38824cuda3std3__45__cpo6cbeginE
	.align		8
        /*0018*/ 	.dword	_ZN39_INTERNAL_f5f5d2fe_4_k_cu_3ba432ab_38824cuda3std3__45__cpo4cendE
	.align		8
        /*0020*/ 	.dword	_ZN39_INTERNAL_f5f5d2fe_4_k_cu_3ba432ab_38824cuda3std3__441_GLOBAL__N__f5f5d2fe_4_k_cu_3ba432ab_38826ignoreE
	.align		8
        /*0028*/ 	.dword	_ZN39_INTERNAL_f5f5d2fe_4_k_cu_3ba432ab_38824cuda3std3__419piecewise_constructE
	.align		8
        /*0030*/ 	.dword	_ZN39_INTERNAL_f5f5d2fe_4_k_cu_3ba432ab_38824cuda3std3__48in_placeE
	.align		8
        /*0038*/ 	.dword	_ZN39_INTERNAL_f5f5d2fe_4_k_cu_3ba432ab_38824cuda3std6ranges3__45__cpo4swapE
	.align		8
        /*0040*/ 	.dword	_ZN39_INTERNAL_f5f5d2fe_4_k_cu_3ba432ab_38824cuda3std6ranges3__45__cpo9iter_moveE
	.align		8
        /*0048*/ 	.dword	_ZN39_INTERNAL_f5f5d2fe_4_k_cu_3ba432ab_38824cute7productE
	.align		8
        /*0050*/ 	.dword	_ZN39_INTERNAL_f5f5d2fe_4_k_cu_3ba432ab_38824cute1_E


//--------------------- .text._ZN7cutlass13device_kernelINS_4conv6kernel13ConvUniversalINS1_16ConvProblemShapeILNS1_8OperatorE0ELi2EEENS1_10collective14CollectiveConvINS1_46MainloopSm90TmaGmmaWarpSpecializedImplicitGemmILS5_0ELi7ELi2EN4cute5tupleIJNSA_1CILi2EEENSC_ILi1EEESE_EEENS1_36KernelImplicitTmaWarpSpecializedSm90ELi1EEENSB_IJNSC_ILi128EEESI_NSB_IJNSC_ILi64EEEEEEEEENS_6half_tESM_NSA_8TiledMMAINSA_8MMA_AtomIJNSA_4SM904GMMA26MMA_64x128x16_F32F16F16_SSILNSQ_5MajorE0ELSS_0ELNSQ_7ScaleInE1ELST_1EEEEEENSA_6LayoutINSB_IJSE_SE_SE_EEENSB_IJNSC_ILi0EEESY_SY_EEEEENSB_IJNSA_10UnderscoreES11_S11_EEEEENS7_6detail26Sm90ImplicitGemmTileTraitsINSA_20SM90_TMA_LOAD_IM2COLENSA_14ComposedLayoutINSA_7SwizzleILi3ELi4ELi3EEENSA_18smem_ptr_flag_bitsILi16EEENSW_INSB_IJNSB_IJNSC_ILi8EEENSC_ILi16EEEEEENSB_IJSJ_SE_EEENSB_IJSE_NSC_ILi7EEEEEEEEENSB_IJNSB_IJSJ_NSC_ILi512EEEEEENSB_IJSE_SY_EEENSB_IJSY_NSC_ILi8192EEEEEEEEEEEEEvEENS15_INSA_23SM90_TMA_LOAD_MULTICASTES1Q_vEEEENS_8epilogue10collective6detail29Sm90TmaWarpSpecializedAdapterINS1W_15DefaultEpilogueISM_NSB_IJNSB_IJlllEEESE_SY_EEES21_NS1V_6thread17LinearCombinationISM_Li1EffLNS22_9ScaleType4KindE0ELNS_15FloatRoundStyleE2ESM_EENS_4gemm15EpilogueDefaultEEEEEvvEEEEvNT_6ParamsE --------------------------
	.section	.text._ZN7cutlass13device_kernelINS_4conv6kernel13ConvUniversalINS1_16ConvProblemShapeILNS1_8OperatorE0ELi2EEENS1_10collective14CollectiveConvINS1_46MainloopSm90TmaGmmaWarpSpecializedImplicitGemmILS5_0ELi7ELi2EN4cute5tupleIJNSA_1CILi2EEENSC_ILi1EEESE_EEENS1_36KernelImplicitTmaWarpSpecializedSm90ELi1EEENSB_IJNSC_ILi128EEESI_NSB_IJNSC_ILi64EEEEEEEEENS_6half_tESM_NSA_8TiledMMAINSA_8MMA_AtomIJNSA_4SM904GMMA26MMA_64x128x16_F32F16F16_SSILNSQ_5MajorE0ELSS_0ELNSQ_7ScaleInE1ELST_1EEEEEENSA_6LayoutINSB_IJSE_SE_SE_EEENSB_IJNSC_ILi0EEESY_SY_EEEEENSB_IJNSA_10UnderscoreES11_S11_EEEEENS7_6detail26Sm90ImplicitGemmTileTraitsINSA_20SM90_TMA_LOAD_IM2COLENSA_14ComposedLayoutINSA_7SwizzleILi3ELi4ELi3EEENSA_18smem_ptr_flag_bitsILi16EEENSW_INSB_IJNSB_IJNSC_ILi8EEENSC_ILi16EEEEEENSB_IJSJ_SE_EEENSB_IJSE_NSC_ILi7EEEEEEEEENSB_IJNSB_IJSJ_NSC_ILi512EEEEEENSB_IJSE_SY_EEENSB_IJSY_NSC_ILi8192EEEEEEEEEEEEEvEENS15_INSA_23SM90_TMA_LOAD_MULTICASTES1Q_vEEEENS_8epilogue10collective6detail29Sm90TmaWarpSpecializedAdapterINS1W_15DefaultEpilogueISM_NSB_IJNSB_IJlllEEESE_SY_EEES21_NS1V_6thread17LinearCombinationISM_Li1EffLNS22_9ScaleType4KindE0ELNS_15FloatRoundStyleE2ESM_EENS_4gemm15EpilogueDefaultEEEEEvvEEEEvNT_6ParamsE,"ax",@progbits
	.align	128
.text._ZN7cutlass13device_kernelINS_4conv6kernel13ConvUniversalINS1_16ConvProblemShapeILNS1_8OperatorE0ELi2EEENS1_10collective14CollectiveConvINS1_46MainloopSm90TmaGmmaWarpSpecializedImplicitGemmILS5_0ELi7ELi2EN4cute5tupleIJNSA_1CILi2EEENSC_ILi1EEESE_EEENS1_36KernelImplicitTmaWarpSpecializedSm90ELi1EEENSB_IJNSC_ILi128EEESI_NSB_IJNSC_ILi64EEEEEEEEENS_6half_tESM_NSA_8TiledMMAINSA_8MMA_AtomIJNSA_4SM904GMMA26MMA_64x128x16_F32F16F16_SSILNSQ_5MajorE0ELSS_0ELNSQ_7ScaleInE1ELST_1EEEEEENSA_6LayoutINSB_IJSE_SE_SE_EEENSB_IJNSC_ILi0EEESY_SY_EEEEENSB_IJNSA_10UnderscoreES11_S11_EEEEENS7_6detail26Sm90ImplicitGemmTileTraitsINSA_20SM90_TMA_LOAD_IM2COLENSA_14ComposedLayoutINSA_7SwizzleILi3ELi4ELi3EEENSA_18smem_ptr_flag_bitsILi16EEENSW_INSB_IJNSB_IJNSC_ILi8EEENSC_ILi16EEEEEENSB_IJSJ_SE_EEENSB_IJSE_NSC_ILi7EEEEEEEEENSB_IJNSB_IJSJ_NSC_ILi512EEEEEENSB_IJSE_SY_EEENSB_IJSY_NSC_ILi8192EEEEEEEEEEEEEvEENS15_INSA_23SM90_TMA_LOAD_MULTICASTES1Q_vEEEENS_8epilogue10collective6detail29Sm90TmaWarpSpecializedAdapterINS1W_15DefaultEpilogueISM_NSB_IJNSB_IJlllEEESE_SY_EEES21_NS1V_6thread17LinearCombinationISM_Li1EffLNS22_9ScaleType4KindE0ELNS_15FloatRoundStyleE2ESM_EENS_4gemm15EpilogueDefaultEEEEEvvEEEEvNT_6ParamsE:
        .type           _ZN7cutlass13device_kernelINS_4conv6kernel13ConvUniversalINS1_16ConvProblemShapeILNS1_8OperatorE0ELi2EEENS1_10collective14CollectiveConvINS1_46MainloopSm90TmaGmmaWarpSpecializedImplicitGemmILS5_0ELi7ELi2EN4cute5tupleIJNSA_1CILi2EEENSC_ILi1EEESE_EEENS1_36KernelImplicitTmaWarpSpecializedSm90ELi1EEENSB_IJNSC_ILi128EEESI_NSB_IJNSC_ILi64EEEEEEEEENS_6half_tESM_NSA_8TiledMMAINSA_8MMA_AtomIJNSA_4SM904GMMA26MMA_64x128x16_F32F16F16_SSILNSQ_5MajorE0ELSS_0ELNSQ_7ScaleInE1ELST_1EEEEEENSA_6LayoutINSB_IJSE_SE_SE_EEENSB_IJNSC_ILi0EEESY_SY_EEEEENSB_IJNSA_10UnderscoreES11_S11_EEEEENS7_6detail26Sm90ImplicitGemmTileTraitsINSA_20SM90_TMA_LOAD_IM2COLENSA_14ComposedLayoutINSA_7SwizzleILi3ELi4ELi3EEENSA_18smem_ptr_flag_bitsILi16EEENSW_INSB_IJNSB_IJNSC_ILi8EEENSC_ILi16EEEEEENSB_IJSJ_SE_EEENSB_IJSE_NSC_ILi7EEEEEEEEENSB_IJNSB_IJSJ_NSC_ILi512EEEEEENSB_IJSE_SY_EEENSB_IJSY_NSC_ILi8192EEEEEEEEEEEEEvEENS15_INSA_23SM90_TMA_LOAD_MULTICASTES1Q_vEEEENS_8epilogue10collective6detail29Sm90TmaWarpSpecializedAdapterINS1W_15DefaultEpilogueISM_NSB_IJNSB_IJlllEEESE_SY_EEES21_NS1V_6thread17LinearCombinationISM_Li1EffLNS22_9ScaleType4KindE0ELNS_15FloatRoundStyleE2ESM_EENS_4gemm15EpilogueDefaultEEEEEvvEEEEvNT_6ParamsE,@function
        .size           _ZN7cutlass13device_kernelINS_4conv6kernel13ConvUniversalINS1_16ConvProblemShapeILNS1_8OperatorE0ELi2EEENS1_10collective14CollectiveConvINS1_46MainloopSm90TmaGmmaWarpSpecializedImplicitGemmILS5_0ELi7ELi2EN4cute5tupleIJNSA_1CILi2EEENSC_ILi1EEESE_EEENS1_36KernelImplicitTmaWarpSpecializedSm90ELi1EEENSB_IJNSC_ILi128EEESI_NSB_IJNSC_ILi64EEEEEEEEENS_6half_tESM_NSA_8TiledMMAINSA_8MMA_AtomIJNSA_4SM904GMMA26MMA_64x128x16_F32F16F16_SSILNSQ_5MajorE0ELSS_0ELNSQ_7ScaleInE1ELST_1EEEEEENSA_6LayoutINSB_IJSE_SE_SE_EEENSB_IJNSC_ILi0EEESY_SY_EEEEENSB_IJNSA_10UnderscoreES11_S11_EEEEENS7_6detail26Sm90ImplicitGemmTileTraitsINSA_20SM90_TMA_LOAD_IM2COLENSA_14ComposedLayoutINSA_7SwizzleILi3ELi4ELi3EEENSA_18smem_ptr_flag_bitsILi16EEENSW_INSB_IJNSB_IJNSC_ILi8EEENSC_ILi16EEEEEENSB_IJSJ_SE_EEENSB_IJSE_NSC_ILi7EEEEEEEEENSB_IJNSB_IJSJ_NSC_ILi512EEEEEENSB_IJSE_SY_EEENSB_IJSY_NSC_ILi8192EEEEEEEEEEEEEvEENS15_INSA_23SM90_TMA_LOAD_MULTICASTES1Q_vEEEENS_8epilogue10collective6detail29Sm90TmaWarpSpecializedAdapterINS1W_15DefaultEpilogueISM_NSB_IJNSB_IJlllEEESE_SY_EEES21_NS1V_6thread17LinearCombinationISM_Li1EffLNS22_9ScaleType4KindE0ELNS_15FloatRoundStyleE2ESM_EENS_4gemm15EpilogueDefaultEEEEEvvEEEEvNT_6ParamsE,(.L_x_294 - _ZN7cutlass13device_kernelINS_4conv6kernel13ConvUniversalINS1_16ConvProblemShapeILNS1_8OperatorE0ELi2EEENS1_10collective14CollectiveConvINS1_46MainloopSm90TmaGmmaWarpSpecializedImplicitGemmILS5_0ELi7ELi2EN4cute5tupleIJNSA_1CILi2EEENSC_ILi1EEESE_EEENS1_36KernelImplicitTmaWarpSpecializedSm90ELi1EEENSB_IJNSC_ILi128EEESI_NSB_IJNSC_ILi64EEEEEEEEENS_6half_tESM_NSA_8TiledMMAINSA_8MMA_AtomIJNSA_4SM904GMMA26MMA_64x128x16_F32F16F16_SSILNSQ_5MajorE0ELSS_0ELNSQ_7ScaleInE1ELST_1EEEEEENSA_6LayoutINSB_IJSE_SE_SE_EEENSB_IJNSC_ILi0EEESY_SY_EEEEENSB_IJNSA_10UnderscoreES11_S11_EEEEENS7_6detail26Sm90ImplicitGemmTileTraitsINSA_20SM90_TMA_LOAD_IM2COLENSA_14ComposedLayoutINSA_7SwizzleILi3ELi4ELi3EEENSA_18smem_ptr_flag_bitsILi16EEENSW_INSB_IJNSB_IJNSC_ILi8EEENSC_ILi16EEEEEENSB_IJSJ_SE_EEENSB_IJSE_NSC_ILi7EEEEEEEEENSB_IJNSB_IJSJ_NSC_ILi512EEEEEENSB_IJSE_SY_EEENSB_IJSY_NSC_ILi8192EEEEEEEEEEEEEvEENS15_INSA_23SM90_TMA_LOAD_MULTICASTES1Q_vEEEENS_8epilogue10collective6detail29Sm90TmaWarpSpecializedAdapterINS1W_15DefaultEpilogueISM_NSB_IJNSB_IJlllEEESE_SY_EEES21_NS1V_6thread17LinearCombinationISM_Li1EffLNS22_9ScaleType4KindE0ELNS_15FloatRoundStyleE2ESM_EENS_4gemm15EpilogueDefaultEEEEEvvEEEEvNT_6ParamsE)
        .other          _ZN7cutlass13device_kernelINS_4conv6kernel13ConvUniversalINS1_16ConvProblemShapeILNS1_8OperatorE0ELi2EEENS1_10collective14CollectiveConvINS1_46MainloopSm90TmaGmmaWarpSpecializedImplicitGemmILS5_0ELi7ELi2EN4cute5tupleIJNSA_1CILi2EEENSC_ILi1EEESE_EEENS1_36KernelImplicitTmaWarpSpecializedSm90ELi1EEENSB_IJNSC_ILi128EEESI_NSB_IJNSC_ILi64EEEEEEEEENS_6half_tESM_NSA_8TiledMMAINSA_8MMA_AtomIJNSA_4SM904GMMA26MMA_64x128x16_F32F16F16_SSILNSQ_5MajorE0ELSS_0ELNSQ_7ScaleInE1ELST_1EEEEEENSA_6LayoutINSB_IJSE_SE_SE_EEENSB_IJNSC_ILi0EEESY_SY_EEEEENSB_IJNSA_10UnderscoreES11_S11_EEEEENS7_6detail26Sm90ImplicitGemmTileTraitsINSA_20SM90_TMA_LOAD_IM2COLENSA_14ComposedLayoutINSA_7SwizzleILi3ELi4ELi3EEENSA_18smem_ptr_flag_bitsILi16EEENSW_INSB_IJNSB_IJNSC_ILi8EEENSC_ILi16EEEEEENSB_IJSJ_SE_EEENSB_IJSE_NSC_ILi7EEEEEEEEENSB_IJNSB_IJSJ_NSC_ILi512EEEEEENSB_IJSE_SY_EEENSB_IJSY_NSC_ILi8192EEEEEEEEEEEEEvEENS15_INSA_23SM90_TMA_LOAD_MULTICASTES1Q_vEEEENS_8epilogue10collective6detail29Sm90TmaWarpSpecializedAdapterINS1W_15DefaultEpilogueISM_NSB_IJNSB_IJlllEEESE_SY_EEES21_NS1V_6thread17LinearCombinationISM_Li1EffLNS22_9ScaleType4KindE0ELNS_15FloatRoundStyleE2ESM_EENS_4gemm15EpilogueDefaultEEEEEvvEEEEvNT_6ParamsE,@"STO_CUDA_ENTRY STV_DEFAULT"
_ZN7cutlass13device_kernelINS_4conv6kernel13ConvUniversalINS1_16ConvProblemShapeILNS1_8OperatorE0ELi2EEENS1_10collective14CollectiveConvINS1_46MainloopSm90TmaGmmaWarpSpecializedImplicitGemmILS5_0ELi7ELi2EN4cute5tupleIJNSA_1CILi2EEENSC_ILi1EEESE_EEENS1_36KernelImplicitTmaWarpSpecializedSm90ELi1EEENSB_IJNSC_ILi128EEESI_NSB_IJNSC_ILi64EEEEEEEEENS_6half_tESM_NSA_8TiledMMAINSA_8MMA_AtomIJNSA_4SM904GMMA26MMA_64x128x16_F32F16F16_SSILNSQ_5MajorE0ELSS_0ELNSQ_7ScaleInE1ELST_1EEEEEENSA_6LayoutINSB_IJSE_SE_SE_EEENSB_IJNSC_ILi0EEESY_SY_EEEEENSB_IJNSA_10UnderscoreES11_S11_EEEEENS7_6detail26Sm90ImplicitGemmTileTraitsINSA_20SM90_TMA_LOAD_IM2COLENSA_14ComposedLayoutINSA_7SwizzleILi3ELi4ELi3EEENSA_18smem_ptr_flag_bitsILi16EEENSW_INSB_IJNSB_IJNSC_ILi8EEENSC_ILi16EEEEEENSB_IJSJ_SE_EEENSB_IJSE_NSC_ILi7EEEEEEEEENSB_IJNSB_IJSJ_NSC_ILi512EEEEEENSB_IJSE_SY_EEENSB_IJSY_NSC_ILi8192EEEEEEEEEEEEEvEENS15_INSA_23SM90_TMA_LOAD_MULTICASTES1Q_vEEEENS_8epilogue10collective6detail29Sm90TmaWarpSpecializedAdapterINS1W_15DefaultEpilogueISM_NSB_IJNSB_IJlllEEESE_SY_EEES21_NS1V_6thread17LinearCombinationISM_Li1EffLNS22_9ScaleType4KindE0ELNS_15FloatRoundStyleE2ESM_EENS_4gemm15EpilogueDefaultEEEEEvvEEEEvNT_6ParamsE:
[----:B------:R-:W-:Y:S01]  /*0000*/  LDC R1, c[0x0][0x28] ;  /* 0x00000a00ff017b82 */ /* 0x000fe20000000800 */
[----:B------:R-:W0:Y:S01]  /*0010*/  S2R R11, SR_TID.X ;  /* 0x00000000000b7919 */ /* 0x000e220000002100 */
[----:B------:R-:W-:Y:S01]  /*0020*/  ELECT P0, URZ, PT ;  /* 0x00000000003f782f */ /* 0x000fe20003800000 */
[----:B------:R-:W-:Y:S01]  /*0030*/  BSSY B0, `(.L_x_0) ;  /* 0x0000010000007945 */ /* 0x000fe20003800000 */
[----:B------:R-:W1:Y:S01]  /*0040*/  S2R R12, SR_CTAID.X ;  /* 0x00000000000c7919 */ /* 0x000e620000002500 */
[--C-:B0-----:R-:W-:Y:S02]  /*0050*/  SHF.R.U32.HI R0, RZ, 0x5, R11.reuse ;  /* 0x00000005ff007819 */ /* 0x101fe4000001160b */
[----:B------:R-:W-:-:S03]  /*0060*/  SHF.R.U32.HI R3, RZ, 0x7, R11 ;  /* 0x00000007ff037819 */ /* 0x000fc6000001160b */
[----:B------:R-:W0:Y:S04]  /*0070*/  SHFL.IDX PT, R2, R0, RZ, 0x1f ;  /* 0x00001fff00027589 */ /* 0x000e2800000e0000 */
[----:B------:R2:W3:Y:S01]  /*0080*/  SHFL.IDX PT, R10, R3, RZ, 0x1f ;  /* 0x00001fff030a7589 */ /* 0x0004e200000e0000 */
[----:B0-----:R-:W-:-:S13]  /*0090*/  ISETP.NE.OR P0, PT, R2, RZ, !P0 ;  /* 0x000000ff0200720c */ /* 0x001fda0004705670 */
[----:B-123--:R-:W-:Y:S05]  /*00a0*/  @P0 BRA `(.L_x_1) ;  /* 0x0000000000200947 */ /* 0x00efea0003800000 */
[----:B------:R-:W-:Y:S02]  /*00b0*/  ULDC.64 UR4, c[0x0][0x198] ;  /* 0x0000660000047ab9 */ /* 0x000fe40000000a00 */
[----:B------:R-:W-:Y:S02]  /*00c0*/  UIADD3 UR6, UP0, UR4, 0xf0, URZ ;  /* 0x000000f004067890 */ /* 0x000fe4000ff1e03f */
[----:B------:R-:W-:Y:S02]  /*00d0*/  UIADD3 UR4, UP1, UR4, 0x1f0, URZ ;  /* 0x000001f004047890 */ /* 0x000fe4000ff3e03f */
[----:B------:R-:W-:Y:S02]  /*00e0*/  UIADD3.X UR7, URZ, UR5, URZ, UP0, !UPT ;  /* 0x000000053f077290 */ /* 0x000fe400087fe43f */
[----:B------:R-:W-:-:S07]  /*00f0*/  UIADD3.X UR5, URZ, UR5, URZ, UP1, !UPT ;  /* 0x000000053f057290 */ /* 0x000fce0008ffe43f */
[----:B------:R0:W-:Y:S02]  /*0100*/  UTMACCTL.PF [UR6] ;  /* 0x00000000060079b9 */ /* 0x0001e40008040000 */
[----:B------:R0:W-:Y:S02]  /*0110*/  UTMACCTL.PF [UR4] ;  /* 0x00000000040079b9 */ /* 0x0001e40008040000 */
[----:B0-----:R-:W-:Y:S01]  /*0120*/  NOP ;  /* 0x0000000000007918 */ /* 0x001fe20000000000 */
.L_x_1:
[----:B------:R-:W-:Y:S05]  /*0130*/  BSYNC B0 ;  /* 0x0000000000007941 */ /* 0x000fea0003800000 */
.L_x_0:
[----:B------:R-:W0:Y:S01]  /*0140*/  SHFL.IDX PT, R0, R0, RZ, 0x1f ;  /* 0x00001fff00007589 */ /* 0x000e2200000e0000 */
[----:B------:R-:W-:Y:S02]  /*0150*/  SHF.R.S32.HI R4, RZ, 0x1f, R11 ;  /* 0x0000001fff047819 */ /* 0x000fe4000001140b */
[----:B------:R-:W-:Y:S01]  /*0160*/  I2FP.F32.U32 R6, R12 ;  /* 0x0000000c00067245 */ /* 0x000fe20000201000 */
[----:B------:R-:W1:Y:S01]  /*0170*/  S2R R13, SR_CTAID.Y ;  /* 0x00000000000d7919 */ /* 0x000e620000002600 */
[----:B------:R-:W-:-:S04]  /*0180*/  LEA.HI R4, R4, R11, RZ, 0x7 ;  /* 0x0000000b04047211 */ /* 0x000fc800078f38ff */
[----:B------:R-:W-:-:S05]  /*0190*/  LOP3.LUT R4, R4, 0xffffff80, RZ, 0xc0, !PT ;  /* 0xffffff8004047812 */ /* 0x000fca00078ec0ff */
[----:B------:R-:W-:-:S05]  /*01a0*/  IMAD.IADD R14, R11, 0x1, -R4 ;  /* 0x000000010b0e7824 */ /* 0x000fca00078e0a04 */
[----:B------:R-:W-:-:S04]  /*01b0*/  SHF.R.S32.HI R3, RZ, 0x1f, R14 ;  /* 0x0000001fff037819 */ /* 0x000fc8000001140e */
[----:B------:R-:W-:Y:S02]  /*01c0*/  LEA.HI R3, R3, R14, RZ, 0x3 ;  /* 0x0000000e03037211 */ /* 0x000fe400078f18ff */
[----:B0-----:R-:W-:Y:S02]  /*01d0*/  ISETP.NE.AND P0, PT, R0, RZ, PT ;  /* 0x000000ff0000720c */ /* 0x001fe40003f05270 */
[--C-:B------:R-:W-:Y:S02]  /*01e0*/  SHF.R.S32.HI R4, RZ, 0x3, R3.reuse ;  /* 0x00000003ff047819 */ /* 0x100fe40000011403 */
[----:B------:R-:W-:Y:S02]  /*01f0*/  SHF.R.S32.HI R3, RZ, 0x1f, R3 ;  /* 0x0000001fff037819 */ /* 0x000fe40000011403 */
[----:B------:R-:W-:-:S07]  /*0200*/  SHF.R.S32.HI R5, RZ, 0x1f, R0 ;  /* 0x0000001fff057819 */ /* 0x000fce0000011400 */
[----:B-1----:R-:W-:Y:S05]  /*0210*/  @P0 BRA `(.L_x_2) ;  /* 0x0000000000700947 */ /* 0x002fea0003800000 */
[----:B------:R-:W0:Y:S01]  /*0220*/  S2UR UR8, SR_CgaCtaId ;  /* 0x00000000000879c3 */ /* 0x000e220000008800 */
[----:B------:R-:W-:Y:S01]  /*0230*/  UMOV UR4, 0x400 ;  /* 0x0000040000047882 */ /* 0x000fe20000000000 */
[----:B------:R-:W-:Y:S01]  /*0240*/  UMOV UR5, 0x1 ;  /* 0x0000000100057882 */ /* 0x000fe20000000000 */
[----:B------:R-:W-:Y:S01]  /*0250*/  UMOV UR6, 0x2 ;  /* 0x0000000200067882 */ /* 0x000fe20000000000 */
[----:B------:R-:W-:Y:S01]  /*0260*/  ELECT P0, URZ, PT ;  /* 0x00000000003f782f */ /* 0x000fe20003800000 */
[----:B------:R-:W-:-:S04]  /*0270*/  UIADD3 UR6, -UR6, 0x100000, URZ ;  /* 0x0010000006067890 */ /* 0x000fc8000fffe13f */
[----:B------:R-:W-:Y:S02]  /*0280*/  USHF.L.U32 UR7, UR6, 0xb, URZ ;  /* 0x0000000b06077899 */ /* 0x000fe4000800063f */
[----:B------:R-:W-:Y:S02]  /*0290*/  USHF.L.U32 UR6, UR6, 0x1, URZ ;  /* 0x0000000106067899 */ /* 0x000fe4000800063f */
[----:B0-----:R-:W-:Y:S02]  /*02a0*/  ULEA UR8, UR8, UR4, 0x18 ;  /* 0x0000000408087291 */ /* 0x001fe4000f8ec03f */
[----:B------:R-:W-:-:S04]  /*02b0*/  UIADD3 UR4, -UR5, 0x100000, URZ ;  /* 0x0010000005047890 */ /* 0x000fc8000fffe13f */
[----:B------:R-:W-:Y:S02]  /*02c0*/  USHF.L.U32 UR5, UR4, 0xb, URZ ;  /* 0x0000000b04057899 */ /* 0x000fe4000800063f */
[----:B------:R-:W-:Y:S01]  /*02d0*/  USHF.L.U32 UR4, UR4, 0x1, URZ ;  /* 0x0000000104047899 */ /* 0x000fe2000800063f */
[----:B------:R-:W0:Y:S11]  /*02e0*/  FENCE.VIEW.ASYNC.S ;  /* 0x00000000000073c6 */ /* 0x000e360000000000 */
[----:B0-----:R0:W1:Y:S01]  /*02f0*/  SYNCS.EXCH.64 URZ, [UR8+0x38000], UR4 ;  /* 0x03800004083f75b2 */ /* 0x0010620008000100 */
[----:B------:R0:W2:Y:S01]  /*0300*/  SYNCS.EXCH.64 URZ, [UR8+0x38038], UR6 ;  /* 0x03803806083f75b2 */ /* 0x0000a20008000100 */
[----:B------:R0:W3:Y:S01]  /*0310*/  SYNCS.EXCH.64 URZ, [UR8+0x38008], UR4 ;  /* 0x03800804083f75b2 */ /* 0x0000e20008000100 */
[----:B------:R0:W4:Y:S01]  /*0320*/  SYNCS.EXCH.64 URZ, [UR8+0x38040], UR6 ;  /* 0x03804006083f75b2 */ /* 0x0001220008000100 */
[----:B------:R0:W0:Y:S01]  /*0330*/  SYNCS.EXCH.64 URZ, [UR8+0x38010], UR4 ;  /* 0x03801004083f75b2 */ /* 0x0000220008000100 */
        /* <DEDUP_REMOVED lines=9> */
[----:B------:R-:W-:Y:S01]  /*03d0*/  NOP ;  /* 0x0000000000007918 */ /* 0x000fe20000000000 */
.L_x_2:
[----:B0-----:R-:W-:Y:S01]  /*03e0*/  ULDC UR4, c[0x0][0x150] ;  /* 0x0000540000047ab9 */ /* 0x001fe20000000800 */
[----:B------:R-:W-:Y:S01]  /*03f0*/  LEA.HI R3, R3, R4, RZ, 0x2 ;  /* 0x0000000403037211 */ /* 0x000fe200078f10ff */
[----:B------:R-:W-:Y:S01]  /*0400*/  FMUL R6, R6, UR4 ;  /* 0x0000000406067c20 */ /* 0x000fe20008400000 */
[----:B------:R-:W-:Y:S01]  /*0410*/  LEA.HI R5, R5, R0, RZ, 0x2 ;  /* 0x0000000005057211 */ /* 0x000fe200078f10ff */
[----:B------:R-:W-:Y:S01]  /*0420*/  ULDC UR4, c[0x0][0x154] ;  /* 0x0000550000047ab9 */ /* 0x000fe20000000800 */
[----:B------:R-:W-:Y:S01]  /*0430*/  LOP3.LUT R3, R3, 0xfffffffc, RZ, 0xc0, !PT ;  /* 0xfffffffc03037812 */ /* 0x000fe200078ec0ff */
[----:B------:R-:W0:Y:S01]  /*0440*/  LDC R8, c[0x0][0x140] ;  /* 0x00005000ff087b82 */ /* 0x000e220000000800 */
[----:B------:R-:W-:Y:S01]  /*0450*/  LOP3.LUT R5, R5, 0x3ffffffc, RZ, 0xc0, !PT ;  /* 0x3ffffffc05057812 */ /* 0x000fe200078ec0ff */
[----:B------:R-:W5:Y:S01]  /*0460*/  F2I.U32.TRUNC.NTZ R6, R6 ;  /* 0x0000000600067305 */ /* 0x000f62000020f000 */
[----:B------:R-:W-:Y:S01]  /*0470*/  LOP3.LUT P0, RZ, R14, 0x7, RZ, 0xc0, !PT ;  /* 0x000000070eff7812 */ /* 0x000fe2000780c0ff */
[----:B------:R-:W-:Y:S01]  /*0480*/  IMAD.IADD R3, R4, 0x1, -R3 ;  /* 0x0000000104037824 */ /* 0x000fe200078e0a03 */
[----:B------:R-:W-:Y:S01]  /*0490*/  I2FP.F32.U32 R4, R13 ;  /* 0x0000000d00047245 */ /* 0x000fe20000201000 */
[----:B------:R-:W-:Y:S01]  /*04a0*/  IMAD.IADD R0, R0, 0x1, -R5 ;  /* 0x0000000100007824 */ /* 0x000fe200078e0a05 */
[----:B------:R-:W-:Y:S01]  /*04b0*/  ISETP.NE.AND P3, PT, R10, 0x1, PT ;  /* 0x000000010a00780c */ /* 0x000fe20003f65270 */
[----:B------:R-:W-:Y:S01]  /*04c0*/  NOP ;  /* 0x0000000000007918 */ /* 0x000fe20000000000 */
[----:B------:R-:W-:Y:S01]  /*04d0*/  NOP ;  /* 0x0000000000007918 */ /* 0x000fe20000000000 */
[----:B------:R-:W-:-:S02]  /*04e0*/  IMAD R0, R0, 0x4, R3 ;  /* 0x0000000400007824 */ /* 0x000fc400078e0203 */
[----:B------:R-:W-:Y:S01]  /*04f0*/  FMUL R7, R4, UR4 ;  /* 0x0000000404077c20 */ /* 0x000fe20008400000 */
[----:B------:R-:W-:Y:S02]  /*0500*/  ULDC UR4, c[0x0][0x144] ;  /* 0x0000510000047ab9 */ /* 0x000fe40000000800 */
[C---:B------:R-:W-:Y:S01]  /*0510*/  LEA.HI R3, R0.reuse, R0, RZ, 0x1 ;  /* 0x0000000000037211 */ /* 0x040fe200078f08ff */
[----:B-----5:R-:W-:Y:S02]  /*0520*/  IMAD.MOV R5, RZ, RZ, -R6 ;  /* 0x000000ffff057224 */ /* 0x020fe400078e0a06 */
[----:B------:R-:W5:Y:S01]  /*0530*/  F2I.U32.TRUNC.NTZ R7, R7 ;  /* 0x0000000700077305 */ /* 0x000f62000020f000 */
[----:B------:R-:W-:Y:S01]  /*0540*/  LOP3.LUT R3, R3, 0xfffffffe, RZ, 0xc0, !PT ;  /* 0xfffffffe03037812 */ /* 0x000fe200078ec0ff */
[----:B------:R-:W-:Y:S01]  /*0550*/  IMAD R4, R5, UR4, R12 ;  /* 0x0000000405047c24 */ /* 0x000fe2000f8e020c */
[----:B------:R-:W-:Y:S01]  /*0560*/  ULDC UR4, c[0x0][0x148] ;  /* 0x0000520000047ab9 */ /* 0x000fe20000000800 */
[----:B------:R-:W-:Y:S01]  /*0570*/  IMAD.SHL.U32 R5, R0, 0x4, RZ ;  /* 0x0000000400057824 */ /* 0x000fe200078e00ff */
[----:B0-----:R-:W-:Y:S01]  /*0580*/  ISETP.EQ.U32.AND P1, PT, R8, 0x1, PT ;  /* 0x000000010800780c */ /* 0x001fe20003f22070 */
[----:B------:R-:W-:-:S03]  /*0590*/  IMAD.IADD R3, R0, 0x1, -R3 ;  /* 0x0000000100037824 */ /* 0x000fc600078e0a03 */
[----:B------:R-:W-:Y:S02]  /*05a0*/  LOP3.LUT R0, R0, 0xc, R5, 0x78, !PT ;  /* 0x0000000c00007812 */ /* 0x000fe400078e7805 */
[----:B------:R-:W-:Y:S02]  /*05b0*/  ISETP.NE.AND P4, PT, R3, R4, PT ;  /* 0x000000040300720c */ /* 0x000fe40003f85270 */
[----:B------:R-:W-:Y:S01]  /*05c0*/  SHF.R.S32.HI R3, RZ, 0x1f, R2 ;  /* 0x0000001fff037819 */ /* 0x000fe20000011402 */
[----:B-----5:R-:W-:Y:S01]  /*05d0*/  IMAD.MOV R6, RZ, RZ, -R7 ;  /* 0x000000ffff067224 */ /* 0x020fe200078e0a07 */
[----:B------:R-:W-:Y:S02]  /*05e0*/  ISETP.LT.U32.AND P0, PT, R0, 0x2, !P0 ;  /* 0x000000020000780c */ /* 0x000fe40004701070 */
[----:B------:R-:W-:Y:S01]  /*05f0*/  LEA.HI R3, R3, R2, RZ, 0x2 ;  /* 0x0000000203037211 */ /* 0x000fe200078f10ff */
[----:B------:R-:W-:-:S03]  /*0600*/  IMAD R7, R6, UR4, R13 ;  /* 0x0000000406077c24 */ /* 0x000fc6000f8e020d */
[----:B------:R-:W-:-:S03]  /*0610*/  LOP3.LUT R3, R3, 0xfffffffc, RZ, 0xc0, !PT ;  /* 0xfffffffc03037812 */ /* 0x000fc600078ec0ff */
[----:B------:R-:W-:Y:S02]  /*0620*/  @P4 LEA.HI R4, R0, R0, RZ, 0x1 ;  /* 0x0000000000044211 */ /* 0x000fe400078f08ff */
[----:B------:R-:W-:Y:S01]  /*0630*/  IMAD.IADD R5, R2, 0x1, -R3 ;  /* 0x0000000102057824 */ /* 0x000fe200078e0a03 */
[----:B------:R-:W-:Y:S02]  /*0640*/  SEL R3, RZ, 0x1, !P0 ;  /* 0x00000001ff037807 */ /* 0x000fe40004000000 */
[----:B------:R-:W-:Y:S02]  /*0650*/  @P4 SHF.R.S32.HI R4, RZ, 0x1, R4 ;  /* 0x00000001ff044819 */ /* 0x000fe40000011404 */
[----:B------:R-:W-:Y:S02]  /*0660*/  LOP3.LUT P2, RZ, R10, R5, RZ, 0xfc, !PT ;  /* 0x000000050aff7212 */ /* 0x000fe4000784fcff */
[----:B------:R-:W-:Y:S01]  /*0670*/  @P4 ISETP.NE.AND P5, PT, R4, R7, PT ;  /* 0x000000070400420c */ /* 0x000fe20003fa5270 */
[----:B------:R-:W-:Y:S01]  /*0680*/  IMAD.MOV.U32 R4, RZ, RZ, 0x1 ;  /* 0x00000001ff047424 */ /* 0x000fe200078e00ff */
[----:B------:R-:W-:-:S02]  /*0690*/  SEL R2, RZ, 0x1, P2 ;  /* 0x00000001ff027807 */ /* 0x000fc40001000000 */
[----:B------:R-:W-:Y:S02]  /*06a0*/  @P4 SEL R4, RZ, 0x1, P5 ;  /* 0x00000001ff044807 */ /* 0x000fe40002800000 */
[----:B------:R-:W-:Y:S02]  /*06b0*/  SEL R2, R2, 0x2, P3 ;  /* 0x0000000202027807 */ /* 0x000fe40001800000 */
[----:B------:R-:W-:Y:S01]  /*06c0*/  LOP3.LUT R4, R4, R3, RZ, 0xc0, !PT ;  /* 0x0000000304047212 */ /* 0x000fe200078ec0ff */
[----:B------:R-:W-:Y:S06]  /*06d0*/  @!P1 BRA `(.L_x_3) ;  /* 0x0000000000089947 */ /* 0x000fec0003800000 */
[----:B-1234-:R-:W-:Y:S01]  /*06e0*/  UCGABAR_ARV ;  /* 0x00000000000079c7 */ /* 0x01efe20008000000 */
[----:B------:R-:W-:Y:S05]  /*06f0*/  BRA `(.L_x_4) ;  /* 0x0000000000047947 */ /* 0x000fea0003800000 */
.L_x_3:
[----:B-1234-:R-:W-:Y:S01]  /*0700*/  NOP ;  /* 0x0000000000007918 */ /* 0x01efe20000000000 */
.L_x_4:
[----:B------:R-:W-:Y:S01]  /*0710*/  ULDC.64 UR4, c[0x0][0x598] ;  /* 0x0001660000047ab9 */ /* 0x000fe20000000a00 */
[----:B------:R-:W-:Y:S01]  /*0720*/  ULDC.64 UR12, c[0x0][0x208] ;  /* 0x00008200000c7ab9 */ /* 0x000fe20000000a00 */
[----:B------:R-:W-:-:S04]  /*0730*/  ISETP.NE.U32.AND P0, PT, RZ, UR4, PT ;  /* 0x00000004ff007c0c */ /* 0x000fc8000bf05070 */
[----:B------:R-:W-:-:S13]  /*0740*/  ISETP.NE.AND.EX P0, PT, RZ, UR5, PT, P0 ;  /* 0x00000005ff007c0c */ /* 0x000fda000bf05300 */
[----:B------:R-:W-:Y:S05]  /*0750*/  @!P0 BRA `(.L_x_5) ;  /* 0x00000000001c8947 */ /* 0x000fea0003800000 */
[----:B------:R-:W0:Y:S02]  /*0760*/  LDC.64 R6, c[0x0][0x598] ;  /* 0x00016600ff067b82 */ /* 0x000e240000000a00 */
[----:B0-----:R-:W2:Y:S02]  /*0770*/  LDG.E.64 R6, desc[UR12][R6.64] ;  /* 0x0000000c06067981 */ /* 0x001ea4000c1e1b00 */
[----:B--2---:R-:W-:-:S04]  /*0780*/  ISETP.NE.U32.AND P0, PT, R6, RZ, PT ;  /* 0x000000ff0600720c */ /* 0x004fc80003f05070 */
[----:B------:R-:W-:-:S13]  /*0790*/  ISETP.NE.AND.EX P0, PT, R7, RZ, PT, P0 ;  /* 0x000000ff0700720c */ /* 0x000fda0003f05300 */
[----:B------:R-:W-:Y:S05]  /*07a0*/  @!P0 BRA `(.L_x_5) ;  /* 0x0000000000088947 */ /* 0x000fea0003800000 */
[----:B------:R0:W5:Y:S01]  /*07b0*/  LD.E R8, desc[UR12][R6.64] ;  /* 0x0000000c06087980 */ /* 0x000162000c101900 */
[----:B------:R-:W-:Y:S05]  /*07c0*/  BRA `(.L_x_6) ;  /* 0x0000000000207947 */ /* 0x000fea0003800000 */
.L_x_5:
[----:B------:R-:W-:Y:S02]  /*07d0*/  ULDC.64 UR4, c[0x0][0x588] ;  /* 0x0001620000047ab9 */ /* 0x000fe40000000a00 */
[----:B------:R-:W-:-:S04]  /*07e0*/  ISETP.NE.U32.AND P0, PT, RZ, UR4, PT ;  /* 0x00000004ff007c0c */ /* 0x000fc8000bf05070 */
[----:B------:R-:W-:-:S13]  /*07f0*/  ISETP.NE.AND.EX P0, PT, RZ, UR5, PT, P0 ;  /* 0x00000005ff007c0c */ /* 0x000fda000bf05300 */
[----:B------:R-:W-:Y:S05]  /*0800*/  @!P0 BRA `(.L_x_7) ;  /* 0x00000000000c8947 */ /* 0x000fea0003800000 */
[----:B------:R-:W0:Y:S02]  /*0810*/  LDC.64 R8, c[0x0][0x588] ;  /* 0x00016200ff087b82 */ /* 0x000e240000000a00 */
[----:B0-----:R1:W5:Y:S01]  /*0820*/  LDG.E R8, desc[UR12][R8.64] ;  /* 0x0000000c08087981 */ /* 0x001362000c1e1900 */
[----:B------:R-:W-:Y:S05]  /*0830*/  BRA `(.L_x_6) ;  /* 0x0000000000047947 */ /* 0x000fea0003800000 */
.L_x_7:
[----:B------:R-:W2:Y:S02]  /*0840*/  LDC R8, c[0x0][0x580] ;  /* 0x00016000ff087b82 */ /* 0x000ea40000000800 */
.L_x_6:
[----:B------:R-:W-:Y:S02]  /*0850*/  ULDC.64 UR4, c[0x0][0x5a0] ;  /* 0x0001680000047ab9 */ /* 0x000fe40000000a00 */
[----:B------:R-:W-:-:S04]  /*0860*/  ISETP.NE.U32.AND P0, PT, RZ, UR4, PT ;  /* 0x00000004ff007c0c */ /* 0x000fc8000bf05070 */
[----:B------:R-:W-:-:S13]  /*0870*/  ISETP.NE.AND.EX P0, PT, RZ, UR5, PT, P0 ;  /* 0x00000005ff007c0c */ /* 0x000fda000bf05300 */
[----:B------:R-:W-:Y:S05]  /*0880*/  @!P0 BRA `(.L_x_8) ;  /* 0x00000000001c8947 */ /* 0x000fea0003800000 */
[----:B0-----:R-:W0:Y:S02]  /*0890*/  LDC.64 R6, c[0x0][0x5a0] ;  /* 0x00016800ff067b82 */ /* 0x001e240000000a00 */
[----:B0-----:R-:W3:Y:S02]  /*08a0*/  LDG.E.64 R6, desc[UR12][R6.64] ;  /* 0x0000000c06067981 */ /* 0x001ee4000c1e1b00 */
[----:B---3--:R-:W-:-:S04]  /*08b0*/  ISETP.NE.U32.AND P0, PT, R6, RZ, PT ;  /* 0x000000ff0600720c */ /* 0x008fc80003f05070 */
[----:B------:R-:W-:-:S13]  /*08c0*/  ISETP.NE.AND.EX P0, PT, R7, RZ, PT, P0 ;  /* 0x000000ff0700720c */ /* 0x000fda0003f05300 */
[----:B------:R-:W-:Y:S05]  /*08d0*/  @!P0 BRA `(.L_x_8) ;  /* 0x0000000000088947 */ /* 0x000fea0003800000 */
[----:B-1----:R0:W5:Y:S01]  /*08e0*/  LD.E R9, desc[UR12][R6.64] ;  /* 0x0000000c06097980 */ /* 0x002162000c101900 */
[----:B------:R-:W-:Y:S05]  /*08f0*/  BRA `(.L_x_9) ;  /* 0x0000000000207947 */ /* 0x000fea0003800000 */
.L_x_8:
[----:B------:R-:W-:Y:S02]  /*0900*/  ULDC.64 UR4, c[0x0][0x590] ;  /* 0x0001640000047ab9 */ /* 0x000fe40000000a00 */
[----:B------:R-:W-:-:S04]  /*0910*/  ISETP.NE.U32.AND P0, PT, RZ, UR4, PT ;  /* 0x00000004ff007c0c */ /* 0x000fc8000bf05070 */
[----:B------:R-:W-:-:S13]  /*0920*/  ISETP.NE.AND.EX P0, PT, RZ, UR5, PT, P0 ;  /* 0x00000005ff007c0c */ /* 0x000fda000bf05300 */
[----:B------:R-:W-:Y:S05]  /*0930*/  @!P0 BRA `(.L_x_10) ;  /* 0x00000000000c8947 */ /* 0x000fea0003800000 */
[----:B0-----:R-:W1:Y:S02]  /*0940*/  LDC.64 R6, c[0x0][0x590] ;  /* 0x00016400ff067b82 */ /* 0x001e640000000a00 */
[----:B-1----:R1:W5:Y:S01]  /*0950*/  LDG.E R9, desc[UR12][R6.64] ;  /* 0x0000000c06097981 */ /* 0x002362000c1e1900 */
[----:B------:R-:W-:Y:S05]  /*0960*/  BRA `(.L_x_9) ;  /* 0x0000000000047947 */ /* 0x000fea0003800000 */
.L_x_10:
[----:B-1----:R-:W3:Y:S02]  /*0970*/  LDC R9, c[0x0][0x584] ;  /* 0x00016100ff097b82 */ /* 0x002ee40000000800 */
.L_x_9:
[----:B------:R-:W4:Y:S08]  /*0980*/  LDC R3, c[0x0][0x3c4] ;  /* 0x0000f100ff037b82 */ /* 0x000f300000000800 */
[----:B------:R-:W2:Y:S01]  /*0990*/  LDC.64 R16, c[0x0][0x3c8] ;  /* 0x0000f200ff107b82 */ /* 0x000ea20000000a00 */
[----:B----4-:R-:W-:-:S05]  /*09a0*/  VIADD R3, R3, 0x3f ;  /* 0x0000003f03037836 */ /* 0x010fca0000000000 */
[----:B01----:R-:W-:-:S04]  /*09b0*/  SHF.R.S32.HI R6, RZ, 0x1f, R3 ;  /* 0x0000001fff067819 */ /* 0x003fc80000011403 */
[----:B------:R-:W-:-:S04]  /*09c0*/  LEA.HI R6, R6, R3, RZ, 0x6 ;  /* 0x0000000306067211 */ /* 0x000fc800078f30ff */
[----:B------:R-:W-:-:S05]  /*09d0*/  SHF.R.S32.HI R7, RZ, 0x6, R6 ;  /* 0x00000006ff077819 */ /* 0x000fca0000011406 */
[----:B--2---:R-:W-:-:S04]  /*09e0*/  IMAD R6, R7, R16, RZ ;  /* 0x0000001007067224 */ /* 0x004fc800078e02ff */
[----:B------:R-:W-:Y:S01]  /*09f0*/  IMAD R3, R6, R17, RZ ;  /* 0x0000001106037224 */ /* 0x000fe200078e02ff */
[----:B------:R-:W-:Y:S06]  /*0a00*/  @!P1 BRA `(.L_x_11) ;  /* 0x00000000000c9947 */ /* 0x000fec0003800000 */
[----:B------:R-:W-:Y:S01]  /*0a10*/  UCGABAR_WAIT ;  /* 0x0000000000007dc7 */ /* 0x000fe20008000000 */
[----:B------:R-:W-:Y:S01]  /*0a20*/  CCTL.IVALL ;  /* 0x00000000ff00798f */ /* 0x000fe20002000000 */
[----:B------:R-:W-:Y:S05]  /*0a30*/  BRA `(.L_x_12) ;  /* 0x0000000000047947 */ /* 0x000fea0003800000 */
.L_x_11:
[----:B------:R-:W-:Y:S06]  /*0a40*/  BAR.SYNC.DEFER_BLOCKING 0x0 ;  /* 0x0000000000007b1d */ /* 0x000fec0000010000 */
.L_x_12:
[----:B------:R-:W-:-:S13]  /*0a50*/  ISETP.NE.AND P0, PT, R10, RZ, PT ;  /* 0x000000ff0a00720c */ /* 0x000fda0003f05270 */
[----:B------:R-:W-:Y:S05]  /*0a60*/  @!P0 BRA `(.L_x_13) ;  /* 0x0000008800788947 */ /* 0x000fea0003800000 */
[----:B------:R-:W-:-:S13]  /*0a70*/  ISETP.NE.AND P0, PT, R10, 0x1, PT ;  /* 0x000000010a00780c */ /* 0x000fda0003f05270 */
[----:B------:R-:W-:Y:S05]  /*0a80*/  @P0 EXIT ;  /* 0x000000000000094d */ /* 0x000fea0003800000 */
[----:B------:R-:W-:Y:S01]  /*0a90*/  ISETP.GE.AND P0, PT, R3, 0x1, PT ;  /* 0x000000010300780c */ /* 0x000fe20003f06270 */
[----:B------:R-:W-:Y:S01]  /*0aa0*/  UMOV UR4, URZ ;  /* 0x0000003f00047c82 */ /* 0x000fe20008000000 */
[----:B------:R-:W-:Y:S02]  /*0ab0*/  CS2R R86, SRZ ;  /* 0x0000000000567805 */ /* 0x000fe4000001ff00 */
[----:B------:R-:W-:Y:S02]  /*0ac0*/  CS2R R88, SRZ ;  /* 0x0000000000587805 */ /* 0x000fe4000001ff00 */
[----:B------:R-:W-:Y:S02]  /*0ad0*/  CS2R R90, SRZ ;  /* 0x00000000005a7805 */ /* 0x000fe4000001ff00 */
[----:B------:R-:W-:Y:S02]  /*0ae0*/  CS2R R92, SRZ ;  /* 0x00000000005c7805 */ /* 0x000fe4000001ff00 */
[----:B------:R-:W-:-:S02]  /*0af0*/  CS2R R94, SRZ ;  /* 0x00000000005e7805 */ /* 0x000fc4000001ff00 */
[----:B------:R-:W-:Y:S02]  /*0b00*/  CS2R R96, SRZ ;  /* 0x0000000000607805 */ /* 0x000fe4000001ff00 */
        /* <DEDUP_REMOVED lines=57> */
[----:B------:R-:W-:Y:S01]  /*0ea0*/  CS2R R84, SRZ ;  /* 0x0000000000547805 */ /* 0x000fe2000001ff00 */
[----:B------:R-:W-:Y:S06]  /*0eb0*/  @!P0 BRA `(.L_x_14) ;  /* 0x0000000000d88947 */ /* 0x000fec0003800000 */
[----:B------:R-:W-:-:S04]  /*0ec0*/  LOP3.LUT R5, R2, 0x1, RZ, 0xfc, !PT ;  /* 0x0000000102057812 */ /* 0x000fc800078efcff */
[----:B------:R-:W-:-:S13]  /*0ed0*/  ISETP.NE.AND P1, PT, R5, 0x3, PT ;  /* 0x000000030500780c */ /* 0x000fda0003f25270 */
[----:B------:R-:W-:Y:S05]  /*0ee0*/  @!P1 BRA `(.L_x_15) ;  /* 0x0000000000049947 */ /* 0x000fea0003800000 */
[----:B------:R-:W-:Y:S01]  /*0ef0*/  BPT.TRAP 0x1 ;  /* 0x000000040000795c */ /* 0x000fe20000300000 */
.L_x_15:
[----:B------:R-:W0:Y:S01]  /*0f00*/  S2UR UR5, SR_CgaCtaId ;  /* 0x00000000000579c3 */ /* 0x000e220000008800 */
[----:B------:R-:W-:Y:S01]  /*0f10*/  SHF.L.U32 R5, RZ, 0x1f, RZ ;  /* 0x0000001fff057819 */ /* 0x000fe200000006ff */
[----:B------:R-:W-:Y:S02]  /*0f20*/  UMOV UR4, 0x400 ;  /* 0x0000040000047882 */ /* 0x000fe40000000000 */
[----:B0-----:R-:W-:-:S12]  /*0f30*/  ULEA UR4, UR5, UR4, 0x18 ;  /* 0x0000000405047291 */ /* 0x001fd8000f8ec03f */
.L_x_16:
[----:B0-----:R-:W-:-:S04]  /*0f40*/  IMAD.U32 R6, RZ, RZ, UR4 ;  /* 0x00000004ff067e24 */ /* 0x001fc8000f8e00ff */
[----:B------:R0:W1:Y:S03]  /*0f50*/  SYNCS.PHASECHK.TRANS64.TRYWAIT P1, [R6+URZ+0x38000], R5 ;  /* 0x03800005060075a7 */ /* 0x000066000802017f */
[----:B-1----:R-:W-:Y:S05]  /*0f60*/  @!P1 NANOSLEEP.SYNCS 0x989680 ;  /* 0x009896800000995d */ /* 0x002fea0003900000 */
[----:B------:R-:W1:Y:S02]  /*0f70*/  @!P1 SYNCS.PHASECHK.TRANS64 P1, [R6+URZ+0x38000], R5 ;  /* 0x03800005060095a7 */ /* 0x000e64000802007f */
[----:B-1----:R-:W-:Y:S05]  /*0f80*/  @!P1 BRA `(.L_x_16) ;  /* 0xfffffffc00ec9947 */ /* 0x002fea000383ffff */
[----:B------:R-:W-:Y:S01]  /*0f90*/  UIADD3 UR5, UR4, 0x1c000, URZ ;  /* 0x0001c00004057890 */ /* 0x000fe2000fffe03f */
[----:B------:R-:W-:Y:S01]  /*0fa0*/  WARPGROUP.ARRIVE ;  /* 0x00000000000079c5 */ /* 0x000fe20000000000 */
[----:B------:R-:W-:Y:S02]  /*0fb0*/  USHF.R.U32.HI UR4, URZ, 0x4, UR4 ;  /* 0x000000043f047899 */ /* 0x000fe40008011604 */
[----:B------:R-:W-:Y:S02]  /*0fc0*/  USHF.R.U32.HI UR5, URZ, 0x4, UR5 ;  /* 0x000000043f057899 */ /* 0x000fe40008011605 */
[----:B------:R-:W-:Y:S02]  /*0fd0*/  ULOP3.LUT UR4, UR4, 0x3fff, URZ, 0xc0, !UPT ;  /* 0x00003fff04047892 */ /* 0x000fe4000f8ec03f */
[----:B------:R-:W-:Y:S02]  /*0fe0*/  ULOP3.LUT UR5, UR5, 0x3fff, URZ, 0xc0, !UPT ;  /* 0x00003fff05057892 */ /* 0x000fe4000f8ec03f */
[----:B------:R-:W-:-:S02]  /*0ff0*/  ULOP3.LUT UR8, UR4, 0x10000, URZ, 0xfc, !UPT ;  /* 0x0001000004087892 */ /* 0x000fc4000f8efc3f */
[----:B------:R-:W-:Y:S01]  /*1000*/  ULOP3.LUT UR9, UR5, 0x10000, URZ, 0xfc, !UPT ;  /* 0x0001000005097892 */ /* 0x000fe2000f8efc3f */
[----:B------:R-:W-:Y:S02]  /*1010*/  UMOV UR7, 0x40000040 ;  /* 0x4000004000077882 */ /* 0x000fe40000000000 */
[----:B------:R-:W-:Y:S02]  /*1020*/  UMOV UR5, 0x40000040 ;  /* 0x4000004000057882 */ /* 0x000fe40000000000 */
[----:B------:R-:W-:Y:S02]  /*1030*/  UMOV UR4, UR8 ;  /* 0x0000000800047c82 */ /* 0x000fe40008000000 */
[----:B------:R-:W-:Y:S02]  /*1040*/  UMOV UR6, UR9 ;  /* 0x0000000900067c82 */ /* 0x000fe40008000000 */
[----:B------:R-:W-:Y:S01]  /*1050*/  HGMMA.64x128x16.F32 R88, gdesc[UR4], RZ, !UPT ;  /* 0x01e00000045879f0 */ /* 0x000fe2000c7008ff */
[----:B------:R-:W-:Y:S01]  /*1060*/  UIADD3 UR4, UR8, 0x200, URZ ;  /* 0x0000020008047890 */ /* 0x000fe2000fffe03f */
[----:B------:R-:W-:-:S10]  /*1070*/  UMOV UR5, 0x40000040 ;  /* 0x4000004000057882 */ /* 0x000fd40000000000 */
[----:B------:R-:W-:Y:S01]  /*1080*/  HGMMA.64x128x16.F32 R24, gdesc[UR4], RZ, !UPT ;  /* 0x01e00000041879f0 */ /* 0x000fe2000c7008ff */
[----:B------:R-:W-:Y:S02]  /*1090*/  UIADD3 UR4, UR8, 0x2, URZ ;  /* 0x0000000208047890 */ /* 0x000fe4000fffe03f */
[----:B------:R-:W-:Y:S01]  /*10a0*/  UIADD3 UR6, UR9, 0x2, URZ ;  /* 0x0000000209067890 */ /* 0x000fe2000fffe03f */
[----:B------:R-:W-:Y:S01]  /*10b0*/  UMOV UR5, 0x40000040 ;  /* 0x4000004000057882 */ /* 0x000fe20000000000 */
[----:B------:R-:W-:-:S07]  /*10c0*/  UMOV UR7, 0x40000040 ;  /* 0x4000004000077882 */ /* 0x000fce0000000000 */
[----:B------:R-:W-:Y:S01]  /*10d0*/  HGMMA.64x128x16.F32 R88, gdesc[UR4], R88 ;  /* 0x01e00000045879f0 */ /* 0x000fe20008700858 */
[----:B------:R-:W-:Y:S01]  /*10e0*/  UIADD3 UR4, UR8, 0x202, URZ ;  /* 0x0000020208047890 */ /* 0x000fe2000fffe03f */
[----:B------:R-:W-:-:S10]  /*10f0*/  UMOV UR5, 0x40000040 ;  /* 0x4000004000057882 */ /* 0x000fd40000000000 */
[----:B------:R-:W-:Y:S01]  /*1100*/  HGMMA.64x128x16.F32 R24, gdesc[UR4], R24 ;  /* 0x01e00000041879f0 */ /* 0x000fe20008700818 */
        /* <DEDUP_REMOVED lines=15> */
[----:B------:R-:W-:Y:S01]  /*1200*/  HGMMA.64x128x16.F32 R24, gdesc[UR4], R24, gsb0 ;  /* 0x01e00000041879f0 */ /* 0x000fe20008000818 */
[----:B------:R-:W-:-:S05]  /*1210*/  UMOV UR4, 0x1 ;  /* 0x0000000100047882 */ /* 0x000fca0000000000 */
.L_x_14:
[----:B0-----:R-:W-:-:S05]  /*1220*/  VIMNMX R6, R3, 0x1, PT ;  /* 0x0000000103067848 */ /* 0x001fca0003fe0100 */
[----:B------:R-:W-:-:S05]  /*1230*/  IMAD.IADD R5, R3, 0x1, -R6 ;  /* 0x0000000103057824 */ /* 0x000fca00078e0a06 */
[----:B------:R-:W-:-:S13]  /*1240*/  ISETP.GE.AND P1, PT, R5, 0x1, PT ;  /* 0x000000010500780c */ /* 0x000fda0003f26270 */
[----:B------:R-:W-:Y:S05]  /*1250*/  @!P1 BRA `(.L_x_17) ;  /* 0x00000004004c9947 */ /* 0x000fea0003800000 */
[----:B------:R-:W0:Y:S01]  /*1260*/  S2UR UR6, SR_CgaCtaId ;  /* 0x00000000000679c3 */ /* 0x000e220000008800 */
[----:B------:R-:W-:Y:S01]  /*1270*/  UMOV UR5, 0x400 ;  /* 0x0000040000057882 */ /* 0x000fe20000000000 */
[----:B------:R-:W-:Y:S01]  /*1280*/  LOP3.LUT R12, R2, 0x1, RZ, 0xfc, !PT ;  /* 0x00000001020c7812 */ /* 0x000fe200078efcff */
[----:B------:R-:W-:Y:S01]  /*1290*/  IMAD.MOV.U32 R11, RZ, RZ, RZ ;  /* 0x000000ffff0b7224 */ /* 0x000fe200078e00ff */
[----:B------:R-:W-:Y:S01]  /*12a0*/  UISETP.NE.U32.AND UP0, UPT, UR4, URZ, UPT ;  /* 0x0000003f0400728c */ /* 0x000fe2000bf05070 */
[----:B------:R-:W-:Y:S02]  /*12b0*/  IMAD.MOV.U32 R3, RZ, RZ, R5 ;  /* 0x000000ffff037224 */ /* 0x000fe400078e0005 */
[----:B------:R-:W-:Y:S01]  /*12c0*/  IMAD.MOV.U32 R6, RZ, RZ, RZ ;  /* 0x000000ffff067224 */ /* 0x000fe200078e00ff */
[----:B0-----:R-:W-:-:S04]  /*12d0*/  ULEA UR7, UR6, UR5, 0x18 ;  /* 0x0000000506077291 */ /* 0x001fc8000f8ec03f */
[----:B------:R-:W-:Y:S02]  /*12e0*/  UIADD3 UR6, UR7, 0x1c000, URZ ;  /* 0x0001c00007067890 */ /* 0x000fe4000fffe03f */
[----:B------:R-:W-:Y:S02]  /*12f0*/  USHF.R.U32.HI UR5, URZ, 0x4, UR7 ;  /* 0x000000043f057899 */ /* 0x000fe40008011607 */
[----:B------:R-:W-:Y:S02]  /*1300*/  USHF.R.U32.HI UR6, URZ, 0x4, UR6 ;  /* 0x000000043f067899 */ /* 0x000fe40008011606 */
[----:B------:R-:W-:Y:S02]  /*1310*/  ULOP3.LUT UR5, UR5, 0x3fff, URZ, 0xc0, !UPT ;  /* 0x00003fff05057892 */ /* 0x000fe4000f8ec03f */
[----:B------:R-:W-:Y:S02]  /*1320*/  ULOP3.LUT UR6, UR6, 0x3fff, URZ, 0xc0, !UPT ;  /* 0x00003fff06067892 */ /* 0x000fe4000f8ec03f */
[----:B------:R-:W-:-:S02]  /*1330*/  ULOP3.LUT UR14, UR5, 0x10000, URZ, 0xfc, !UPT ;  /* 0x00010000050e7892 */ /* 0x000fc4000f8efc3f */
[----:B------:R-:W-:-:S12]  /*1340*/  ULOP3.LUT UR15, UR6, 0x10000, URZ, 0xfc, !UPT ;  /* 0x00010000060f7892 */ /* 0x000fd8000f8efc3f */
.L_x_22:
[----:B------:R-:W-:-:S13]  /*1350*/  ISETP.NE.AND P2, PT, R12, 0x3, PT ;  /* 0x000000030c00780c */ /* 0x000fda0003f45270 */
[----:B------:R-:W-:Y:S05]  /*1360*/  @!P2 BRA `(.L_x_18) ;  /* 0x000000000004a947 */ /* 0x000fea0003800000 */
[----:B------:R-:W-:Y:S01]  /*1370*/  BPT.TRAP 0x1 ;  /* 0x000000040000795c */ /* 0x000fe20000300000 */
.L_x_18:
[----:B------:R-:W-:Y:S01]  /*1380*/  SHF.L.U32 R7, R11, 0x1f, RZ ;  /* 0x0000001f0b077819 */ /* 0x000fe200000006ff */
[----:B------:R-:W-:-:S12]  /*1390*/  ULEA UR5, UR4, UR7, 0x3 ;  /* 0x0000000704057291 */ /* 0x000fd8000f8e183f */
.L_x_19:
[----:B0-----:R-:W-:-:S04]  /*13a0*/  IMAD.U32 R10, RZ, RZ, UR5 ;  /* 0x00000005ff0a7e24 */ /* 0x001fc8000f8e00ff */
[----:B------:R0:W1:Y:S03]  /*13b0*/  SYNCS.PHASECHK.TRANS64.TRYWAIT P1, [R10+URZ+0x38000], R7 ;  /* 0x038000070a0075a7 */ /* 0x000066000802017f */
[----:B-1----:R-:W-:Y:S05]  /*13c0*/  @!P1 NANOSLEEP.SYNCS 0x989680 ;  /* 0x009896800000995d */ /* 0x002fea0003900000 */
[----:B------:R-:W1:Y:S02]  /*13d0*/  @!P1 SYNCS.PHASECHK.TRANS64 P1, [R10+URZ+0x38000], R7 ;  /* 0x038000070a0095a7 */ /* 0x000e64000802007f */
[----:B-1----:R-:W-:Y:S05]  /*13e0*/  @!P1 BRA `(.L_x_19) ;  /* 0xfffffffc00ec9947 */ /* 0x002fea000383ffff */
[----:B------:R-:W-:Y:S01]  /*13f0*/  ULEA UR5, UR4, UR14, 0xa ;  /* 0x0000000e04057291 */ /* 0x000fe2000f8e503f */
[----:B------:R-:W-:Y:S01]  /*1400*/  WARPGROUP.ARRIVE ;  /* 0x00000000000079c5 */ /* 0x000fe20000000000 */
[----:B------:R-:W-:Y:S01]  /*1410*/  ULEA UR6, UR4, UR15, 0xa ;  /* 0x0000000f04067291 */ /* 0x000fe2000f8e503f */
[----:B------:R-:W-:Y:S01]  /*1420*/  UMOV UR9, 0x40000040 ;  /* 0x4000004000097882 */ /* 0x000fe20000000000 */
[----:B------:R-:W-:-:S03]  /*1430*/  UMOV UR11, 0x40000040 ;  /* 0x40000040000b7882 */ /* 0x000fc60000000000 */
[----:B------:R-:W-:Y:S02]  /*1440*/  UMOV UR8, UR5 ;  /* 0x0000000500087c82 */ /* 0x000fe40008000000 */
[----:B------:R-:W-:Y:S02]  /*1450*/  UMOV UR10, UR6 ;  /* 0x00000006000a7c82 */ /* 0x000fe40008000000 */
[----:B------:R-:W-:Y:S01]  /*1460*/  HGMMA.64x128x16.F32 R88, gdesc[UR8], R88, UP0 ;  /* 0x01e00000085879f0 */ /* 0x000fe2000bf00858 */
[----:B------:R-:W-:Y:S01]  /*1470*/  UIADD3 UR8, UR5, 0x200, URZ ;  /* 0x0000020005087890 */ /* 0x000fe2000fffe03f */
[----:B------:R-:W-:-:S10]  /*1480*/  UMOV UR9, 0x40000040 ;  /* 0x4000004000097882 */ /* 0x000fd40000000000 */
[----:B------:R-:W-:Y:S01]  /*1490*/  HGMMA.64x128x16.F32 R24, gdesc[UR8], R24, UP0 ;  /* 0x01e00000081879f0 */ /* 0x000fe2000bf00818 */
        /* <DEDUP_REMOVED lines=23> */
[----:B------:R-:W-:Y:S03]  /*1610*/  HGMMA.64x128x16.F32 R24, gdesc[UR8], R24, gsb0 ;  /* 0x01e00000081879f0 */ /* 0x000fe60008000818 */
[----:B------:R-:W-:Y:S02]  /*1620*/  WARPGROUP.DEPBAR.LE gsb0, 0x1 ;  /* 0x00008000000079c5 */ /* 0x000fe40000010100 */
[----:B------:R-:W-:Y:S05]  /*1630*/  @!P2 BRA `(.L_x_20) ;  /* 0x000000000004a947 */ /* 0x000fea0003800000 */
[----:B------:R-:W-:Y:S01]  /*1640*/  BPT.TRAP 0x1 ;  /* 0x000000040000795c */ /* 0x000fe20000300000 */
.L_x_20:
[----:B------:R-:W-:-:S13]  /*1650*/  ISETP.NE.AND P1, PT, R4, RZ, PT ;  /* 0x000000ff0400720c */ /* 0x000fda0003f25270 */
[----:B0-----:R-:W-:-:S05]  /*1660*/  @P1 LEA R7, R6, UR7, 0x3 ;  /* 0x0000000706071c11 */ /* 0x001fca000f8e18ff */
[----:B------:R-:W-:-:S05]  /*1670*/  @P1 VIADD R7, R7, 0x38038 ;  /* 0x0003803807071836 */ /* 0x000fca0000000000 */
[----:B------:R-:W-:-:S04]  /*1680*/  @P1 PRMT R7, R0, 0x654, R7 ;  /* 0x0000065400071816 */ /* 0x000fc80000000007 */
[----:B------:R0:W-:Y:S01]  /*1690*/  @P1 SYNCS.ARRIVE.TRANS64.RED.A1T0 RZ, [R7+URZ], RZ ;  /* 0x000000ff07ff19a7 */ /* 0x0001e2000810043f */
[----:B------:R-:W-:-:S13]  /*16a0*/  ISETP.GT.U32.AND P1, PT, R2, 0x1, PT ;  /* 0x000000010200780c */ /* 0x000fda0003f24070 */
[----:B0-----:R-:W-:Y:S05]  /*16b0*/  @P1 BRA `(.L_x_21) ;  /* 0x0000000000041947 */ /* 0x001fea0003800000 */
[----:B------:R-:W-:Y:S01]  /*16c0*/  BPT.TRAP 0x1 ;  /* 0x000000040000795c */ /* 0x000fe20000300000 */
.L_x_21:
[----:B------:R-:W-:Y:S01]  /*16d0*/  UIADD3 UR4, UR4, 0x1, URZ ;  /* 0x0000000104047890 */ /* 0x000fe2000fffe03f */
[C---:B------:R-:W-:Y:S01]  /*16e0*/  ISETP.GT.AND P2, PT, R3.reuse, 0x1, PT ;  /* 0x000000010300780c */ /* 0x040fe20003f44270 */
[----:B------:R-:W-:Y:S02]  /*16f0*/  VIADD R6, R6, 0x1 ;  /* 0x0000000106067836 */ /* 0x000fe40000000000 */
[----:B------:R-:W-:Y:S01]  /*1700*/  UISETP.NE.AND UP0, UPT, UR4, 0x7, UPT ;  /* 0x000000070400788c */ /* 0x000fe2000bf05270 */
[----:B------:R-:W-:Y:S02]  /*1710*/  VIADD R3, R3, 0xffffffff ;  /* 0xffffffff03037836 */ /* 0x000fe40000000000 */
[C---:B------:R-:W-:Y:S01]  /*1720*/  ISETP.NE.AND P1, PT, R6.reuse, 0x7, PT ;  /* 0x000000070600780c */ /* 0x040fe20003f25270 */
[----:B------:R-:W-:Y:S02]  /*1730*/  USEL UR5, URZ, 0x1, UP0 ;  /* 0x000000013f057887 */ /* 0x000fe40008000000 */
[----:B------:R-:W-:Y:S01]  /*1740*/  USEL UR4, UR4, URZ, UP0 ;  /* 0x0000003f04047287 */ /* 0x000fe20008000000 */
[----:B------:R-:W-:Y:S01]  /*1750*/  SEL R6, R6, RZ, P1 ;  /* 0x000000ff06067207 */ /* 0x000fe20000800000 */
[----:B------:R-:W-:-:S02]  /*1760*/  UPLOP3.LUT UP0, UPT, UPT, UPT, UPT, 0x80, 0x0 ;  /* 0x000000000000789c */ /* 0x000fc40003f0f070 */
[----:B------:R-:W-:Y:S01]  /*1770*/  LOP3.LUT R11, R11, UR5, RZ, 0x3c, !PT ;  /* 0x000000050b0b7c12 */ /* 0x000fe2000f8e3cff */
[----:B------:R-:W-:Y:S08]  /*1780*/  @P2 BRA `(.L_x_22) ;  /* 0xfffffff800f02947 */ /* 0x000ff0000383ffff */
.L_x_17:
[----:B------:R-:W-:Y:S02]  /*1790*/  WARPGROUP.DEPBAR.LE gsb0, 0x0 ;  /* 0x00008000000079c5 */ /* 0x000fe40000010000 */
[----:B------:R-:W-:Y:S05]  /*17a0*/  @!P0 BRA `(.L_x_23) ;  /* 0x00000000005c8947 */ /* 0x000fea0003800000 */
[----:B------:R-:W-:-:S04]  /*17b0*/  LOP3.LUT R3, R2, 0x1, RZ, 0xfc, !PT ;  /* 0x0000000102037812 */ /* 0x000fc800078efcff */
[----:B------:R-:W-:-:S13]  /*17c0*/  ISETP.NE.AND P0, PT, R3, 0x3, PT ;  /* 0x000000030300780c */ /* 0x000fda0003f05270 */
[----:B------:R-:W-:Y:S05]  /*17d0*/  @!P0 BRA `(.L_x_24) ;  /* 0x0000000000048947 */ /* 0x000fea0003800000 */
[----:B------:R-:W-:Y:S01]  /*17e0*/  BPT.TRAP 0x1 ;  /* 0x000000040000795c */ /* 0x000fe20000300000 */
.L_x_24:
[----:B------:R-:W-:Y:S01]  /*17f0*/  ISETP.NE.AND P0, PT, R4, RZ, PT ;  /* 0x000000ff0400720c */ /* 0x000fe20003f05270 */
[----:B------:R-:W-:Y:S01]  /*1800*/  BSSY B0, `(.L_x_25) ;  /* 0x000000f000007945 */ /* 0x000fe20003800000 */
[----:B------:R-:W-:-:S11]  /*1810*/  ISETP.GT.U32.AND P1, PT, R2, 0x1, PT ;  /* 0x000000010200780c */ /* 0x000fd60003f24070 */
[----:B------:R-:W-:Y:S05]  /*1820*/  @!P0 BRA `(.L_x_26) ;  /* 0x0000000000308947 */ /* 0x000fea0003800000 */
[----:B------:R-:W0:Y:S01]  /*1830*/  S2R R4, SR_CgaCtaId ;  /* 0x0000000000047919 */ /* 0x000e220000008800 */
[----:B------:R-:W-:-:S04]  /*1840*/  IMAD.WIDE.U32 R2, R5, 0x24924925, RZ ;  /* 0x2492492505027825 */ /* 0x000fc800078e00ff */
[----:B------:R-:W-:-:S05]  /*1850*/  IMAD.IADD R2, R5, 0x1, -R3 ;  /* 0x0000000105027824 */ /* 0x000fca00078e0a03 */
[----:B------:R-:W-:Y:S02]  /*1860*/  LEA.HI R2, R2, R3, RZ, 0x1f ;  /* 0x0000000302027211 */ /* 0x000fe400078ff8ff */
[----:B------:R-:W-:Y:S02]  /*1870*/  MOV R3, 0x400 ;  /* 0x0000040000037802 */ /* 0x000fe40000000f00 */
[----:B------:R-:W-:-:S05]  /*1880*/  SHF.R.U32.HI R2, RZ, 0x2, R2 ;  /* 0x00000002ff027819 */ /* 0x000fca0000011602 */
[----:B------:R-:W-:Y:S01]  /*1890*/  IMAD R2, R2, -0x7, R5 ;  /* 0xfffffff902027824 */ /* 0x000fe200078e0205 */
[----:B0-----:R-:W-:-:S05]  /*18a0*/  LEA R3, R4, R3, 0x18 ;  /* 0x0000000304037211 */ /* 0x001fca00078ec0ff */
[----:B------:R-:W-:-:S04]  /*18b0*/  IMAD R2, R2, 0x8, R3 ;  /* 0x0000000802027824 */ /* 0x000fc800078e0203 */
[----:B------:R-:W-:-:S05]  /*18c0*/  VIADD R3, R2, 0x38038 ;  /* 0x0003803802037836 */ /* 0x000fca0000000000 */
[----:B------:R-:W-:-:S04]  /*18d0*/  PRMT R3, R0, 0x654, R3 ;  /* 0x0000065400037816 */ /* 0x000fc80000000003 */
[----:B------:R0:W-:Y:S03]  /*18e0*/  SYNCS.ARRIVE.TRANS64.RED.A1T0 RZ, [R3+URZ], RZ ;  /* 0x000000ff03ff79a7 */ /* 0x0001e6000810043f */
.L_x_26:
[----:B------:R-:W-:Y:S05]  /*18f0*/  BSYNC B0 ;  /* 0x0000000000007941 */ /* 0x000fea0003800000 */
.L_x_25:
[----:B------:R-:W-:Y:S05]  /*1900*/  @P1 BRA `(.L_x_23) ;  /* 0x0000000000041947 */ /* 0x000fea0003800000 */
[----:B------:R-:W-:Y:S01]  /*1910*/  BPT.TRAP 0x1 ;  /* 0x000000040000795c */ /* 0x000fe20000300000 */
.L_x_23:
[----:B------:R-:W0:Y:S01]  /*1920*/  S2R R0, SR_TID.X ;  /* 0x0000000000007919 */ /* 0x000e220000002100 */
[----:B------:R-:W-:Y:S01]  /*1930*/  ULDC.64 UR4, c[0x0][0x280] ;  /* 0x0000a00000047ab9 */ /* 0x000fe20000000a00 */
[----:B------:R-:W1:Y:S01]  /*1940*/  S2R R2, SR_CTAID.Y ;  /* 0x0000000000027919 */ /* 0x000e620000002600 */
[----:B------:R-:W2:Y:S01]  /*1950*/  S2R R13, SR_CTAID.X ;  /* 0x00000000000d7919 */ /* 0x000ea20000002500 */
[----:B0-----:R-:W-:-:S04]  /*1960*/  SHF.R.S32.HI R3, RZ, 0x1f, R0 ;  /* 0x0000001fff037819 */ /* 0x001fc80000011400 */
[----:B------:R-:W-:-:S04]  /*1970*/  LEA.HI R3, R3, R0, RZ, 0x7 ;  /* 0x0000000003037211 */ /* 0x000fc800078f38ff */
[----:B------:R-:W-:Y:S01]  /*1980*/  LOP3.LUT R3, R3, 0xffffff80, RZ, 0xc0, !PT ;  /* 0xffffff8003037812 */ /* 0x000fe200078ec0ff */
[----:B--2---:R-:W-:-:S04]  /*1990*/  IMAD.SHL.U32 R4, R13, 0x80, RZ ;  /* 0x000000800d047824 */ /* 0x004fc800078e00ff */
[----:B------:R-:W-:Y:S02]  /*19a0*/  IMAD.IADD R5, R0, 0x1, -R3 ;  /* 0x0000000100057824 */ /* 0x000fe400078e0a03 */
[----:B-1----:R-:W-:-:S03]  /*19b0*/  IMAD.SHL.U32 R0, R2, 0x80, RZ ;  /* 0x0000008002007824 */ /* 0x002fc600078e00ff */
[----:B------:R-:W-:Y:S02]  /*19c0*/  SHF.R.S32.HI R6, RZ, 0x1f, R5 ;  /* 0x0000001fff067819 */ /* 0x000fe40000011405 */
[----:B------:R-:W-:Y:S02]  /*19d0*/  ISETP.GE.AND P0, PT, R0, UR5, PT ;  /* 0x0000000500007c0c */ /* 0x000fe4000bf06270 */
[----:B------:R-:W-:Y:S02]  /*19e0*/  LEA.HI R2, R6, R5, RZ, 0x2 ;  /* 0x0000000506027211 */ /* 0x000fe400078f10ff */
[----:B------:R-:W-:Y:S02]  /*19f0*/  ISETP.GE.OR P0, PT, R4, UR4, P0 ;  /* 0x0000000404007c0c */ /* 0x000fe40008706670 */
[--C-:B------:R-:W-:Y:S02]  /*1a00*/  SHF.R.S32.HI R10, RZ, 0x2, R2.reuse ;  /* 0x00000002ff0a7819 */ /* 0x100fe40000011402 */
[----:B------:R-:W-:-:S04]  /*1a10*/  SHF.R.S32.HI R3, RZ, 0x1f, R2 ;  /* 0x0000001fff037819 */ /* 0x000fc80000011402 */
[----:B------:R-:W-:-:S04]  /*1a20*/  LEA.HI R3, R3, R10, RZ, 0x3 ;  /* 0x0000000a03037211 */ /* 0x000fc800078f18ff */
[----:B------:R-:W-:Y:S01]  /*1a30*/  LOP3.LUT R3, R3, 0xfffffff8, RZ, 0xc0, !PT ;  /* 0xfffffff803037812 */ /* 0x000fe200078ec0ff */
[----:B------:R-:W-:Y:S06]  /*1a40*/  @P0 EXIT ;  /* 0x000000000000094d */ /* 0x000fec0003800000 */
[----:B------:R-:W0:Y:S01]  /*1a50*/  LDC.64 R16, c[0x0][0x5d0] ;  /* 0x00017400ff107b82 */ /* 0x000e220000000a00 */
[----:B------:R-:W-:Y:S01]  /*1a60*/  LOP3.LUT R2, R2, 0x7ffffffc, RZ, 0xc0, !PT ;  /* 0x7ffffffc02027812 */ /* 0x000fe200078ec0ff */
[----:B------:R-:W-:Y:S01]  /*1a70*/  IMAD.IADD R10, R10, 0x1, -R3 ;  /* 0x000000010a0a7824 */ /* 0x000fe200078e0a03 */
[----:B------:R-:W-:Y:S02]  /*1a80*/  LEA.HI R3, R6, R5, RZ, 0x5 ;  /* 0x0000000506037211 */ /* 0x000fe400078f28ff */
[----:B---3-5:R-:W-:Y:S01]  /*1a90*/  FSETP.NEU.AND P1, PT, R9, RZ, PT ;  /* 0x000000ff0900720b */ /* 0x028fe20003f2d000 */
[----:B------:R-:W-:Y:S01]  /*1aa0*/  IMAD.IADD R2, R5, 0x1, -R2 ;  /* 0x0000000105027824 */ /* 0x000fe200078e0a02 */
[----:B------:R-:W-:Y:S02]  /*1ab0*/  SHF.R.S32.HI R11, RZ, 0x1f, R10 ;  /* 0x0000001fff0b7819 */ /* 0x000fe4000001140a */
[----:B------:R-:W-:Y:S01]  /*1ac0*/  SHF.R.S32.HI R5, RZ, 0x5, R3 ;  /* 0x00000005ff057819 */ /* 0x000fe20000011403 */
[----:B------:R-:W-:-:S02]  /*1ad0*/  IMAD.SHL.U32 R7, R2, 0x2, RZ ;  /* 0x0000000202077824 */ /* 0x000fc400078e00ff */
[----:B------:R-:W-:-:S03]  /*1ae0*/  IMAD.WIDE R2, R13, 0x80, R10 ;  /* 0x000000800d027825 */ /* 0x000fc600078e020a */
[----:B------:R-:W-:Y:S01]  /*1af0*/  SHF.R.S32.HI R13, RZ, 0x1f, R7 ;  /* 0x0000001fff0d7819 */ /* 0x000fe20000011407 */
[C---:B------:R-:W-:Y:S01]  /*1b00*/  IMAD R11, R5.reuse, -0x10, -R4 ;  /* 0xfffffff0050b7824 */ /* 0x040fe200078e0a04 */
[----:B------:R-:W-:Y:S01]  /*1b10*/  IADD3 R4, P0, R0, R7, RZ ;  /* 0x0000000700047210 */ /* 0x000fe20007f1e0ff */
[----:B------:R-:W-:-:S03]  /*1b20*/  IMAD.WIDE R2, R5, 0x10, R2 ;  /* 0x0000001005027825 */ /* 0x000fc600078e0202 */
[----:B------:R-:W-:Y:S02]  /*1b30*/  LEA.HI.X.SX32 R5, R0, R13, 0x1, P0 ;  /* 0x0000000d00057211 */ /* 0x000fe400000f0eff */
[----:B------:R-:W-:Y:S01]  /*1b40*/  IADD3 R10, R11, UR4, -R10 ;  /* 0x000000040b0a7c10 */ /* 0x000fe2000fffe80a */
[-C--:B0-----:R-:W-:Y:S01]  /*1b50*/  IMAD R6, R3, R16.reuse, RZ ;  /* 0x0000001003067224 */ /* 0x081fe200078e02ff */
[----:B------:R-:W-:Y:S01]  /*1b60*/  IADD3 R0, -R7, UR5, -R0 ;  /* 0x0000000507007c10 */ /* 0x000fe2000fffe900 */
[----:B------:R-:W-:Y:S01]  /*1b70*/  IMAD.WIDE.U32 R14, R2, R16, R4 ;  /* 0x00000010020e7225 */ /* 0x000fe200078e0004 */
[----:B------:R-:W-:Y:S02]  /*1b80*/  ISETP.GT.AND P2, PT, R10, RZ, PT ;  /* 0x000000ff0a00720c */ /* 0x000fe40003f44270 */
[--C-:B------:R-:W-:Y:S01]  /*1b90*/  SHF.L.U64.HI R20, R16, 0x3, R17.reuse ;  /* 0x0000000310147819 */ /* 0x100fe20000010211 */
[----:B------:R-:W-:Y:S01]  /*1ba0*/  IMAD R19, R2, R17, R6 ;  /* 0x0000001102137224 */ /* 0x000fe200078e0206 */
[C---:B------:R-:W-:Y:S01]  /*1bb0*/  SHF.L.U64.HI R11, R16.reuse, 0x6, R17 ;  /* 0x00000006100b7819 */ /* 0x040fe20000010211 */
[----:B------:R-:W-:Y:S01]  /*1bc0*/  IMAD.SHL.U32 R21, R16, 0x8, RZ ;  /* 0x0000000810157824 */ /* 0x000fe200078e00ff */
[----:B------:R-:W-:Y:S01]  /*1bd0*/  ISETP.GT.AND P0, PT, R0, RZ, P2 ;  /* 0x000000ff0000720c */ /* 0x000fe20001704270 */
[----:B------:R-:W-:-:S02]  /*1be0*/  IMAD.SHL.U32 R16, R16, 0x40, RZ ;  /* 0x0000004010107824 */ /* 0x000fc400078e00ff */
[----:B------:R-:W-:Y:S01]  /*1bf0*/  IMAD.IADD R19, R15, 0x1, R19 ;  /* 0x000000010f137824 */ /* 0x000fe200078e0213 */
[----:B------:R-:W-:Y:S09]  /*1c00*/  @!P1 BRA `(.L_x_27) ;  /* 0x0000005000dc9947 */ /* 0x000ff20003800000 */
[----:B------:R-:W-:Y:S01]  /*1c10*/  ULDC.64 UR6, c[0x0][0x5b0] ;  /* 0x00016c0000067ab9 */ /* 0x000fe20000000a00 */
[----:B------:R-:W-:Y:S01]  /*1c20*/  ULDC.64 UR8, c[0x0][0x5a8] ;  /* 0x00016a0000087ab9 */ /* 0x000fe20000000a00 */
[----:B------:R-:W-:Y:S01]  /*1c30*/  IMAD R17, R3, UR6, RZ ;  /* 0x0000000603117c24 */ /* 0x000fe2000f8e02ff */
[----:B------:R-:W-:Y:S01]  /*1c40*/  ULDC.64 UR4, c[0x0][0x5c8] ;  /* 0x0001720000047ab9 */ /* 0x000fe20000000a00 */
[----:B------:R-:W-:-:S04]  /*1c50*/  IMAD.WIDE.U32 R6, R2, UR6, R4 ;  /* 0x0000000602067c25 */ /* 0x000fc8000f8e0004 */
[----:B------:R-:W-:Y:S01]  /*1c60*/  IMAD R17, R2, UR7, R17 ;  /* 0x0000000702117c24 */ /* 0x000fe2000f8e0211 */
[----:B------:R-:W-:-:S03]  /*1c70*/  LEA R12, P1, R6, UR8, 0x1 ;  /* 0x00000008060c7c11 */ /* 0x000fc6000f8208ff */
[----:B------:R-:W-:-:S05]  /*1c80*/  IMAD.IADD R7, R7, 0x1, R17 ;  /* 0x0000000107077824 */ /* 0x000fca00078e0211 */
[----:B------:R-:W-:-:S05]  /*1c90*/  LEA.HI.X R13, R6, UR9, R7, 0x1, P1 ;  /* 0x00000009060d7c11 */ /* 0x000fca00088f0c07 */
[----:B------:R-:W2:Y:S01]  /*1ca0*/  @P0 LDG.E.LTC128B.U16 R15, desc[UR12][R12.64] ;  /* 0x0000000c0c0f0981 */ /* 0x000ea2000c1e1520 */
[----:B------:R-:W-:Y:S01]  /*1cb0*/  ISETP.GT.AND P1, PT, R0, 0x1, P2 ;  /* 0x000000010000780c */ /* 0x000fe20001724270 */
[----:B------:R-:W-:Y:S01]  /*1cc0*/  BSSY B0, `(.L_x_28) ;  /* 0x000000b000007945 */ /* 0x000fe20003800000 */
[----:B--2---:R-:W-:-:S05]  /*1cd0*/  HADD2.F32 R6, -RZ, R15.H0_H0 ;  /* 0x2000000fff067230 */ /* 0x004fca0000004100 */
[----:B------:R-:W-:Y:S01]  /*1ce0*/  FMUL R7, R6, R9 ;  /* 0x0000000906077220 */ /* 0x000fe20000400000 */
[----:B------:R-:W-:-:S03]  /*1cf0*/  LEA R6, P3, R14, UR4, 0x1 ;  /* 0x000000040e067c11 */ /* 0x000fc6000f8608ff */
[----:B------:R-:W-:Y:S01]  /*1d00*/  FFMA R7, R88, R8, R7 ;  /* 0x0000000858077223 */ /* 0x000fe20000000007 */
[----:B------:R-:W-:-:S04]  /*1d10*/  PRMT R88, R15, 0x7610, R88 ;  /* 0x000076100f587816 */ /* 0x000fc80000000058 */
[----:B------:R-:W-:Y:S02]  /*1d20*/  F2FP.F16.F32.PACK_AB R18, RZ, R7 ;  /* 0x00000007ff12723e */ /* 0x000fe400000000ff */
[----:B------:R-:W-:-:S05]  /*1d30*/  LEA.HI.X R7, R14, UR5, R19, 0x1, P3 ;  /* 0x000000050e077c11 */ /* 0x000fca00098f0c13 */
[----:B------:R0:W-:Y:S01]  /*1d40*/  @P0 STG.E.U16 desc[UR12][R6.64], R18 ;  /* 0x0000001206000986 */ /* 0x0001e2000c10150c */
[----:B------:R-:W-:Y:S05]  /*1d50*/  @!P1 BRA `(.L_x_29) ;  /* 0x0000000000049947 */ /* 0x000fea0003800000 */
[----:B------:R1:W5:Y:S02]  /*1d60*/  LDG.E.LTC128B.U16 R88, desc[UR12][R12.64+0x2] ;  /* 0x0000020c0c587981 */ /* 0x000364000c1e1520 */
.L_x_29:
[----:B------:R-:W-:Y:S05]  /*1d70*/  BSYNC B0 ;  /* 0x0000000000007941 */ /* 0x000fea0003800000 */
.L_x_28:
[----:B------:R-:W-:Y:S01]  /*1d80*/  USHF.L.U32 UR4, UR6, 0x3, URZ ;  /* 0x0000000306047899 */ /* 0x000fe2000800063f */
[----:B0----5:R-:W-:Y:S01]  /*1d90*/  HADD2.F32 R18, -RZ, R88.H0_H0 ;  /* 0x20000058ff127230 */ /* 0x021fe20000004100 */
[----:B------:R-:W-:Y:S01]  /*1da0*/  USHF.L.U64.HI UR5, UR6, 0x3, UR7 ;  /* 0x0000000306057899 */ /* 0x000fe20008010207 */
[----:B------:R-:W-:-:S03]  /*1db0*/  ISETP.GT.AND P0, PT, R10, 0x8, PT ;  /* 0x000000080a00780c */ /* 0x000fc60003f04270 */
[----:B------:R-:W-:Y:S02]  /*1dc0*/  IMAD.U32 R14, RZ, RZ, UR4 ;  /* 0x00000004ff0e7e24 */ /* 0x000fe4000f8e00ff */
[----:B------:R-:W-:Y:S01]  /*1dd0*/  FMUL R22, R18, R9 ;  /* 0x0000000912167220 */ /* 0x000fe20000400000 */
[----:B------:R-:W-:Y:S01]  /*1de0*/  IMAD.U32 R15, RZ, RZ, UR5 ;  /* 0x00000005ff0f7e24 */ /* 0x000fe2000f8e00ff */
[----:B------:R-:W-:Y:S02]  /*1df0*/  ISETP.GT.AND P3, PT, R0, RZ, P0 ;  /* 0x000000ff0000720c */ /* 0x000fe40000764270 */
[----:B------:R-:W-:Y:S01]  /*1e00*/  FFMA R22, R89, R8, R22 ;  /* 0x0000000859167223 */ /* 0x000fe20000000016 */
[----:B------:R-:W-:-:S04]  /*1e10*/  IMAD.WIDE.U32 R18, R2, UR6, R14 ;  /* 0x0000000602127c25 */ /* 0x000fc8000f8e000e */
[----:B------:R-:W-:Y:S02]  /*1e20*/  F2FP.F16.F32.PACK_AB R89, RZ, R22 ;  /* 0x00000016ff59723e */ /* 0x000fe400000000ff */
[----:B------:R-:W-:-:S03]  /*1e30*/  IADD3 R23, P4, R4, R18, RZ ;  /* 0x0000001204177210 */ /* 0x000fc60007f9e0ff */
[----:B------:R0:W-:Y:S01]  /*1e40*/  @P1 STG.E.U16 desc[UR12][R6.64+0x2], R89 ;  /* 0x0000025906001986 */ /* 0x0001e2000c10150c */
[----:B------:R-:W-:Y:S02]  /*1e50*/  IADD3.X R22, R5, R17, R19, P4, !PT ;  /* 0x0000001105167210 */ /* 0x000fe400027fe413 */
[----:B------:R-:W-:-:S04]  /*1e60*/  LEA R18, P4, R23, UR8, 0x1 ;  /* 0x0000000817127c11 */ /* 0x000fc8000f8808ff */
[----:B------:R-:W-:-:S05]  /*1e70*/  LEA.HI.X R19, R23, UR9, R22, 0x1, P4 ;  /* 0x0000000917137c11 */ /* 0x000fca000a0f0c16 */
[----:B------:R-:W2:Y:S01]  /*1e80*/  @P3 LDG.E.LTC128B.U16 R88, desc[UR12][R18.64] ;  /* 0x0000000c12583981 */ /* 0x000ea2000c1e1520 */
[C---:B------:R-:W-:Y:S01]  /*1e90*/  IMAD.SHL.U32 R17, R21.reuse, 0x2, RZ ;  /* 0x0000000215117824 */ /* 0x040fe200078e00ff */
[----:B------:R-:W-:Y:S01]  /*1ea0*/  SHF.L.U64.HI R21, R21, 0x1, R20 ;  /* 0x0000000115157819 */ /* 0x000fe20000010214 */
[----:B------:R-:W-:Y:S01]  /*1eb0*/  BSSY B0, `(.L_x_30) ;  /* 0x000000b000007945 */ /* 0x000fe20003800000 */
[----:B------:R-:W-:Y:S01]  /*1ec0*/  ISETP.GT.AND P1, PT, R0, 0x1, P0 ;  /* 0x000000010000780c */ /* 0x000fe20000724270 */
[----:B--2---:R-:W-:-:S05]  /*1ed0*/  HADD2.F32 R22, -RZ, R88.H0_H0 ;  /* 0x20000058ff167230 */ /* 0x004fca0000004100 */
[----:B------:R-:W-:Y:S01]  /*1ee0*/  FMUL R23, R22, R9 ;  /* 0x0000000916177220 */ /* 0x000fe20000400000 */
[----:B------:R-:W-:-:S03]  /*1ef0*/  IADD3 R22, P4, R17, R6, RZ ;  /* 0x0000000611167210 */ /* 0x000fc60007f9e0ff */
[----:B------:R-:W-:-:S05]  /*1f00*/  FFMA R23, R90, R8, R23 ;  /* 0x000000085a177223 */ /* 0x000fca0000000017 */
[----:B------:R-:W-:Y:S01]  /*1f10*/  F2FP.F16.F32.PACK_AB R20, RZ, R23 ;  /* 0x00000017ff14723e */ /* 0x000fe200000000ff */
[----:B------:R-:W-:-:S05]  /*1f20*/  IMAD.X R23, R21, 0x1, R7, P4 ;  /* 0x0000000115177824 */ /* 0x000fca00020e0607 */
[----:B------:R0:W-:Y:S01]  /*1f30*/  @P3 STG.E.U16 desc[UR12][R22.64], R20 ;  /* 0x0000001416003986 */ /* 0x0001e2000c10150c */
[----:B------:R-:W-:Y:S05]  /*1f40*/  @!P1 BRA `(.L_x_31) ;  /* 0x0000000000049947 */ /* 0x000fea0003800000 */
[----:B------:R2:W5:Y:S02]  /*1f50*/  LDG.E.LTC128B.U16 R88, desc[UR12][R18.64+0x2] ;  /* 0x0000020c12587981 */ /* 0x000564000c1e1520 */
.L_x_31:
[----:B------:R-:W-:Y:S05]  /*1f60*/  BSYNC B0 ;  /* 0x0000000000007941 */ /* 0x000fea0003800000 */
.L_x_30:
[----:B0----5:R-:W-:Y:S01]  /*1f70*/  HADD2.F32 R20, -RZ, R88.H0_H0 ;  /* 0x20000058ff147230 */ /* 0x021fe20000004100 */
[----:B------:R-:W-:Y:S01]  /*1f80*/  ISETP.GT.AND P3, PT, R0, 0x8, P2 ;  /* 0x000000080000780c */ /* 0x000fe20001764270 */
[----:B------:R-:W-:Y:S03]  /*1f90*/  BSSY B0, `(.L_x_32) ;  /* 0x0000007000007945 */ /* 0x000fe60003800000 */
[----:B------:R-:W-:-:S04]  /*1fa0*/  FMUL R20, R20, R9 ;  /* 0x0000000914147220 */ /* 0x000fc80000400000 */
[----:B------:R-:W-:-:S05]  /*1fb0*/  FFMA R20, R91, R8, R20 ;  /* 0x000000085b147223 */ /* 0x000fca0000000014 */
[----:B------:R-:W-:-:S05]  /*1fc0*/  F2FP.F16.F32.PACK_AB R20, RZ, R20 ;  /* 0x00000014ff14723e */ /* 0x000fca00000000ff */
[----:B------:R0:W-:Y:S01]  /*1fd0*/  @P1 STG.E.U16 desc[UR12][R22.64+0x2], R20 ;  /* 0x0000021416001986 */ /* 0x0001e2000c10150c */
[----:B------:R-:W-:Y:S05]  /*1fe0*/  @!P3 BRA `(.L_x_33) ;  /* 0x000000000004b947 */ /* 0x000fea0003800000 */
[----:B------:R3:W5:Y:S02]  /*1ff0*/  LDG.E.LTC128B.U16 R88, desc[UR12][R12.64+0x10] ;  /* 0x0000100c0c587981 */ /* 0x000764000c1e1520 */
.L_x_33:
[----:B------:R-:W-:Y:S05]  /*2000*/  BSYNC B0 ;  /* 0x0000000000007941 */ /* 0x000fea0003800000 */
.L_x_32:
        /* <DEDUP_REMOVED lines=9> */
.L_x_35:
[----:B------:R-:W-:Y:S05]  /*20a0*/  BSYNC B0 ;  /* 0x0000000000007941 */ /* 0x000fea0003800000 */
.L_x_34:
[----:B-----5:R-:W-:Y:S01]  /*20b0*/  HADD2.F32 R20, -RZ, R88.H0_H0 ;  /* 0x20000058ff147230 */ /* 0x020fe20000004100 */
        /* <DEDUP_REMOVED lines=8> */
.L_x_37:
[----:B------:R-:W-:Y:S05]  /*2140*/  BSYNC B0 ;  /* 0x0000000000007941 */ /* 0x000fea0003800000 */
.L_x_36:
        /* <DEDUP_REMOVED lines=9> */
.L_x_39:
[----:B------:R-:W-:Y:S05]  /*21e0*/  BSYNC B0 ;  /* 0x0000000000007941 */ /* 0x000fea0003800000 */
.L_x_38:
        /* <DEDUP_REMOVED lines=9> */
.L_x_41:
[----:B------:R-:W-:Y:S05]  /*2280*/  BSYNC B0 ;  /* 0x0000000000007941 */ /* 0x000fea0003800000 */
.L_x_40:
        /* <DEDUP_REMOVED lines=9> */
.L_x_43:
[----:B------:R-:W-:Y:S05]  /*2320*/  BSYNC B0 ;  /* 0x0000000000007941 */ /* 0x000fea0003800000 */
.L_x_42:
        /* <DEDUP_REMOVED lines=9> */
.L_x_45:
[----:B------:R-:W-:Y:S05]  /*23c0*/  BSYNC B0 ;  /* 0x0000000000007941 */ /* 0x000fea0003800000 */
.L_x_44:
        /* <DEDUP_REMOVED lines=9> */
.L_x_47:
[----:B------:R-:W-:Y:S05]  /*2460*/  BSYNC B0 ;  /* 0x0000000000007941 */ /* 0x000fea0003800000 */
.L_x_46:
        /* <DEDUP_REMOVED lines=9> */
.L_x_49:
[----:B------:R-:W-:Y:S05]  /*2500*/  BSYNC B0 ;  /* 0x0000000000007941 */ /* 0x000fea0003800000 */
.L_x_48:
        /* <DEDUP_REMOVED lines=9> */
.L_x_51:
[----:B------:R-:W-:Y:S05]  /*25a0*/  BSYNC B0 ;  /* 0x0000000000007941 */ /* 0x000fea0003800000 */
.L_x_50:
        /* <DEDUP_REMOVED lines=9> */
.L_x_53:
[----:B------:R-:W-:Y:S05]  /*2640*/  BSYNC B0 ;  /* 0x0000000000007941 */ /* 0x000fea0003800000 */
.L_x_52:
        /* <DEDUP_REMOVED lines=9> */
.L_x_55:
[----:B------:R-:W-:Y:S05]  /*26e0*/  BSYNC B0 ;  /* 0x0000000000007941 */ /* 0x000fea0003800000 */
.L_x_54:
        /* <DEDUP_REMOVED lines=9> */
.L_x_57:
[----:B------:R-:W-:Y:S05]  /*2780*/  BSYNC B0 ;  /* 0x0000000000007941 */ /* 0x000fea0003800000 */
.L_x_56:
        /* <DEDUP_REMOVED lines=9> */
.L_x_59:
[----:B------:R-:W-:Y:S05]  /*2820*/  BSYNC B0 ;  /* 0x0000000000007941 */ /* 0x000fea0003800000 */
.L_x_58:
        /* <DEDUP_REMOVED lines=9> */
.L_x_61:
[----:B------:R-:W-:Y:S05]  /*28c0*/  BSYNC B0 ;  /* 0x0000000000007941 */ /* 0x000fea0003800000 */
.L_x_60:
        /* <DEDUP_REMOVED lines=9> */
.L_x_63:
[----:B------:R-:W-:Y:S05]  /*2960*/  BSYNC B0 ;  /* 0x0000000000007941 */ /* 0x000fea0003800000 */
.L_x_62:
        /* <DEDUP_REMOVED lines=9> */
.L_x_65:
[----:B------:R-:W-:Y:S05]  /*2a00*/  BSYNC B0 ;  /* 0x0000000000007941 */ /* 0x000fea0003800000 */
.L_x_64:
        /* <DEDUP_REMOVED lines=9> */
.L_x_67:
[----:B------:R-:W-:Y:S05]  /*2aa0*/  BSYNC B0 ;  /* 0x0000000000007941 */ /* 0x000fea0003800000 */
.L_x_66:
        /* <DEDUP_REMOVED lines=9> */
.L_x_69:
[----:B------:R-:W-:Y:S05]  /*2b40*/  BSYNC B0 ;  /* 0x0000000000007941 */ /* 0x000fea0003800000 */
.L_x_68:
        /* <DEDUP_REMOVED lines=9> */
.L_x_71:
[----:B------:R-:W-:Y:S05]  /*2be0*/  BSYNC B0 ;  /* 0x0000000000007941 */ /* 0x000fea0003800000 */
.L_x_70:
        /* <DEDUP_REMOVED lines=9> */
.L_x_73:
[----:B------:R-:W-:Y:S05]  /*2c80*/  BSYNC B0 ;  /* 0x0000000000007941 */ /* 0x000fea0003800000 */
.L_x_72:
        /* <DEDUP_REMOVED lines=9> */
.L_x_75:
[----:B------:R-:W-:Y:S05]  /*2d20*/  BSYNC B0 ;  /* 0x0000000000007941 */ /* 0x000fea0003800000 */
.L_x_74:
        /* <DEDUP_REMOVED lines=9> */
.L_x_77:
[----:B------:R-:W-:Y:S05]  /*2dc0*/  BSYNC B0 ;  /* 0x0000000000007941 */ /* 0x000fea0003800000 */
.L_x_76:
        /* <DEDUP_REMOVED lines=9> */
.L_x_79:
[----:B------:R-:W-:Y:S05]  /*2e60*/  BSYNC B0 ;  /* 0x0000000000007941 */ /* 0x000fea0003800000 */
.L_x_78:
        /* <DEDUP_REMOVED lines=9> */
.L_x_81:
[----:B------:R-:W-:Y:S05]  /*2f00*/  BSYNC B0 ;  /* 0x0000000000007941 */ /* 0x000fea0003800000 */
.L_x_80:
        /* <DEDUP_REMOVED lines=9> */
.L_x_83:
[----:B------:R-:W-:Y:S05]  /*2fa0*/  BSYNC B0 ;  /* 0x0000000000007941 */ /* 0x000fea0003800000 */
.L_x_82:
        /* <DEDUP_REMOVED lines=9> */
.L_x_85:
[----:B------:R-:W-:Y:S05]  /*3040*/  BSYNC B0 ;  /* 0x0000000000007941 */ /* 0x000fea0003800000 */
.L_x_84:
        /* <DEDUP_REMOVED lines=9> */
.L_x_87:
[----:B------:R-:W-:Y:S05]  /*30e0*/  BSYNC B0 ;  /* 0x0000000000007941 */ /* 0x000fea0003800000 */
.L_x_86:
        /* <DEDUP_REMOVED lines=9> */
.L_x_89:
[----:B------:R-:W-:Y:S05]  /*3180*/  BSYNC B0 ;  /* 0x0000000000007941 */ /* 0x000fea0003800000 */
.L_x_88:
        /* <DEDUP_REMOVED lines=9> */
.L_x_91:
[----:B------:R-:W-:Y:S05]  /*3220*/  BSYNC B0 ;  /* 0x0000000000007941 */ /* 0x000fea0003800000 */
.L_x_90:
        /* <DEDUP_REMOVED lines=9> */
.L_x_93:
[----:B------:R-:W-:Y:S05]  /*32c0*/  BSYNC B0 ;  /* 0x0000000000007941 */ /* 0x000fea0003800000 */
.L_x_92:
        /* <DEDUP_REMOVED lines=9> */
.L_x_95:
[----:B------:R-:W-:Y:S05]  /*3360*/  BSYNC B0 ;  /* 0x0000000000007941 */ /* 0x000fea0003800000 */
.L_x_94:
        /* <DEDUP_REMOVED lines=9> */
.L_x_97:
[----:B------:R-:W-:Y:S05]  /*3400*/  BSYNC B0 ;  /* 0x0000000000007941 */ /* 0x000fea0003800000 */
.L_x_96:
        /* <DEDUP_REMOVED lines=9> */
.L_x_99:
[----:B------:R-:W-:Y:S05]  /*34a0*/  BSYNC B0 ;  /* 0x0000000000007941 */ /* 0x000fea0003800000 */
.L_x_98:
        /* <DEDUP_REMOVED lines=9> */
.L_x_101:
[----:B------:R-:W-:Y:S05]  /*3540*/  BSYNC B0 ;  /* 0x0000000000007941 */ /* 0x000fea0003800000 */
.L_x_100:
        /* <DEDUP_REMOVED lines=9> */
.L_x_103:
[----:B------:R-:W-:Y:S05]  /*35e0*/  BSYNC B0 ;  /* 0x0000000000007941 */ /* 0x000fea0003800000 */
.L_x_102:
        /* <DEDUP_REMOVED lines=9> */
.L_x_105:
[----:B------:R-:W-:Y:S05]  /*3680*/  BSYNC B0 ;  /* 0x0000000000007941 */ /* 0x000fea0003800000 */
.L_x_104:
        /* <DEDUP_REMOVED lines=9> */
.L_x_107:
[----:B------:R-:W-:Y:S05]  /*3720*/  BSYNC B0 ;  /* 0x0000000000007941 */ /* 0x000fea0003800000 */
.L_x_106:
        /* <DEDUP_REMOVED lines=9> */
.L_x_109:
[----:B------:R-:W-:Y:S05]  /*37c0*/  BSYNC B0 ;  /* 0x0000000000007941 */ /* 0x000fea0003800000 */
.L_x_108:
        /* <DEDUP_REMOVED lines=9> */
.L_x_111:
[----:B------:R-:W-:Y:S05]  /*3860*/  BSYNC B0 ;  /* 0x0000000000007941 */ /* 0x000fea0003800000 */
.L_x_110:
        /* <DEDUP_REMOVED lines=9> */
.L_x_113:
[----:B------:R-:W-:Y:S05]  /*3900*/  BSYNC B0 ;  /* 0x0000000000007941 */ /* 0x000fea0003800000 */
.L_x_112:
        /* <DEDUP_REMOVED lines=9> */
.L_x_115:
[----:B------:R-:W-:Y:S05]  /*39a0*/  BSYNC B0 ;  /* 0x0000000000007941 */ /* 0x000fea0003800000 */
.L_x_114:
        /* <DEDUP_REMOVED lines=9> */
.L_x_117:
[----:B------:R-:W-:Y:S05]  /*3a40*/  BSYNC B0 ;  /* 0x0000000000007941 */ /* 0x000fea0003800000 */
.L_x_116:
        /* <DEDUP_REMOVED lines=9> */
.L_x_119:
[----:B------:R-:W-:Y:S05]  /*3ae0*/  BSYNC B0 ;  /* 0x0000000000007941 */ /* 0x000fea0003800000 */
.L_x_118:
        /* <DEDUP_REMOVED lines=9> */
.L_x_121:
[----:B------:R-:W-:Y:S05]  /*3b80*/  BSYNC B0 ;  /* 0x0000000000007941 */ /* 0x000fea0003800000 */
.L_x_120:
        /* <DEDUP_REMOVED lines=9> */
.L_x_123:
[----:B------:R-:W-:Y:S05]  /*3c20*/  BSYNC B0 ;  /* 0x0000000000007941 */ /* 0x000fea0003800000 */
.L_x_122:
        /* <DEDUP_REMOVED lines=9> */
.L_x_125:
[----:B------:R-:W-:Y:S05]  /*3cc0*/  BSYNC B0 ;  /* 0x0000000000007941 */ /* 0x000fea0003800000 */
.L_x_124:
        /* <DEDUP_REMOVED lines=9> */
.L_x_127:
[----:B------:R-:W-:Y:S05]  /*3d60*/  BSYNC B0 ;  /* 0x0000000000007941 */ /* 0x000fea0003800000 */
.L_x_126:
        /* <DEDUP_REMOVED lines=9> */
.L_x_129:
[----:B------:R-:W-:Y:S05]  /*3e00*/  BSYNC B0 ;  /* 0x0000000000007941 */ /* 0x000fea0003800000 */
.L_x_128:
        /* <DEDUP_REMOVED lines=9> */
.L_x_131:
[----:B------:R-:W-:Y:S05]  /*3ea0*/  BSYNC B0 ;  /* 0x0000000000007941 */ /* 0x000fea0003800000 */
.L_x_130:
        /* <DEDUP_REMOVED lines=9> */
.L_x_133:
[----:B------:R-:W-:Y:S05]  /*3f40*/  BSYNC B0 ;  /* 0x0000000000007941 */ /* 0x000fea0003800000 */
.L_x_132:
        /* <DEDUP_REMOVED lines=9> */
.L_x_135:
[----:B------:R-:W-:Y:S05]  /*3fe0*/  BSYNC B0 ;  /* 0x0000000000007941 */ /* 0x000fea0003800000 */
.L_x_134:
        /* <DEDUP_REMOVED lines=9> */
.L_x_137:
[----:B------:R-:W-:Y:S05]  /*4080*/  BSYNC B0 ;  /* 0x0000000000007941 */ /* 0x000fea0003800000 */
.L_x_136:
        /* <DEDUP_REMOVED lines=9> */
.L_x_139:
[----:B------:R-:W-:Y:S05]  /*4120*/  BSYNC B0 ;  /* 0x0000000000007941 */ /* 0x000fea0003800000 */
.L_x_138:
        /* <DEDUP_REMOVED lines=9> */
.L_x_141:
[----:B------:R-:W-:Y:S05]  /*41c0*/  BSYNC B0 ;  /* 0x0000000000007941 */ /* 0x000fea0003800000 */
.L_x_140:
        /* <DEDUP_REMOVED lines=9> */
.L_x_143:
[----:B------:R-:W-:Y:S05]  /*4260*/  BSYNC B0 ;  /* 0x0000000000007941 */ /* 0x000fea0003800000 */
.L_x_142:
        /* <DEDUP_REMOVED lines=9> */
.L_x_145:
[----:B------:R-:W-:Y:S05]  /*4300*/  BSYNC B0 ;  /* 0x0000000000007941 */ /* 0x000fea0003800000 */
.L_x_144:
        /* <DEDUP_REMOVED lines=9> */
.L_x_147:
[----:B------:R-:W-:Y:S05]  /*43a0*/  BSYNC B0 ;  /* 0x0000000000007941 */ /* 0x000fea0003800000 */
.L_x_146:
[----:B01-345:R-:W-:Y:S01]  /*43b0*/  HADD2.F32 R12, -RZ, R88.H0_H0 ;  /* 0x20000058ff0c7230 */ /* 0x03bfe20000004100 */
        /* <DEDUP_REMOVED lines=8> */
.L_x_149:
[----:B------:R-:W-:Y:S05]  /*4440*/  BSYNC B0 ;  /* 0x0000000000007941 */ /* 0x000fea0003800000 */
.L_x_148:
[----:B0----5:R-:W-:Y:S01]  /*4450*/  HADD2.F32 R12, -RZ, R88.H0_H0 ;  /* 0x20000058ff0c7230 */ /* 0x021fe20000004100 */
[----:B------:R-:W-:Y:S01]  /*4460*/  ISETP.GT.AND P1, PT, R0, 0x79, P0 ;  /* 0x000000790000780c */ /* 0x000fe20000724270 */
[----:B------:R-:W-:Y:S01]  /*4470*/  BSSY B0, `(.L_x_150) ;  /* 0x000000b000007945 */ /* 0x000fe20003800000 */
[----:B------:R-:W-:Y:S02]  /*4480*/  IADD3 R91, P0, R2, 0x40, RZ ;  /* 0x00000040025b7810 */ /* 0x000fe40007f1e0ff */
[----:B------:R-:W-:Y:S01]  /*4490*/  FMUL R13, R12, R9 ;  /* 0x000000090c0d7220 */ /* 0x000fe20000400000 */
[----:B------:R-:W-:-:S03]  /*44a0*/  @P3 IMAD.MOV.U32 R12, RZ, RZ, R22 ;  /* 0x000000ffff0c3224 */ /* 0x000fc600078e0016 */
[----:B------:R-:W-:-:S05]  /*44b0*/  FFMA R13, R150, R8, R13 ;  /* 0x00000008960d7223 */ /* 0x000fca000000000d */
[----:B------:R-:W-:-:S04]  /*44c0*/  F2FP.F16.F32.PACK_AB R13, RZ, R13 ;  /* 0x0000000dff0d723e */ /* 0x000fc800000000ff */
[----:B------:R-:W-:Y:S01]  /*44d0*/  PRMT R20, R13, 0x7610, R20 ;  /* 0x000076100d147816 */ /* 0x000fe20000000014 */
[----:B------:R-:W-:-:S05]  /*44e0*/  @P3 IMAD.MOV.U32 R13, RZ, RZ, R23 ;  /* 0x000000ffff0d3224 */ /* 0x000fca00078e0017 */
[----:B------:R0:W-:Y:S01]  /*44f0*/  @P3 STG.E.U16 desc[UR12][R12.64+0xf0], R20 ;  /* 0x0000f0140c003986 */ /* 0x0001e2000c10150c */
[----:B------:R-:W-:Y:S05]  /*4500*/  @!P1 BRA `(.L_x_151) ;  /* 0x0000000000049947 */ /* 0x000fea0003800000 */
[----:B------:R3:W5:Y:S02]  /*4510*/  LDG.E.LTC128B.U16 R88, desc[UR12][R18.64+0xf2] ;  /* 0x0000f20c12587981 */ /* 0x000764000c1e1520 */
.L_x_151:
[----:B------:R-:W-:Y:S05]  /*4520*/  BSYNC B0 ;  /* 0x0000000000007941 */ /* 0x000fea0003800000 */
.L_x_150:
[----:B-----5:R-:W-:Y:S02]  /*4530*/  HADD2.F32 R2, -RZ, R88.H0_H0 ;  /* 0x20000058ff027230 */ /* 0x020fe40000004100 */
[----:B------:R-:W-:Y:S01]  /*4540*/  IMAD.X R3, RZ, RZ, R3, P0 ;  /* 0x000000ffff037224 */ /* 0x000fe200000e0603 */
[----:B------:R-:W-:Y:S01]  /*4550*/  ISETP.GT.AND P0, PT, R10, 0x40, PT ;  /* 0x000000400a00780c */ /* 0x000fe20003f04270 */
[----:B0-----:R-:W-:-:S04]  /*4560*/  IMAD.WIDE.U32 R12, R91, UR6, R4 ;  /* 0x000000065b0c7c25 */ /* 0x001fc8000f8e0004 */
[----:B------:R-:W-:Y:S01]  /*4570*/  FMUL R2, R2, R9 ;  /* 0x0000000902027220 */ /* 0x000fe20000400000 */
[----:B------:R-:W-:Y:S01]  /*4580*/  ISETP.GT.AND P3, PT, R0, RZ, P0 ;  /* 0x000000ff0000720c */ /* 0x000fe20000764270 */
[----:B-123--:R-:W-:Y:S02]  /*4590*/  IMAD R18, R3, UR6, RZ ;  /* 0x0000000603127c24 */ /* 0x00efe4000f8e02ff */
[----:B------:R-:W-:Y:S02]  /*45a0*/  FFMA R2, R151, R8, R2 ;  /* 0x0000000897027223 */ /* 0x000fe40000000002 */
[----:B------:R-:W-:-:S03]  /*45b0*/  IMAD R93, R91, UR7, R18 ;  /* 0x000000075b5d7c24 */ /* 0x000fc6000f8e0212 */
[----:B------:R-:W-:Y:S01]  /*45c0*/  F2FP.F16.F32.PACK_AB R18, RZ, R2 ;  /* 0x00000002ff12723e */ /* 0x000fe200000000ff */
[----:B------:R-:W-:Y:S01]  /*45d0*/  IMAD.IADD R3, R13, 0x1, R93 ;  /* 0x000000010d037824 */ /* 0x000fe200078e025d */
[----:B------:R-:W-:-:S03]  /*45e0*/  LEA R2, P2, R12, UR8, 0x1 ;  /* 0x000000080c027c11 */ /* 0x000fc6000f8408ff */
[----:B------:R0:W-:Y:S01]  /*45f0*/  @P1 STG.E.U16 desc[UR12][R22.64+0xf2], R18 ;  /* 0x0000f21216001986 */ /* 0x0001e2000c10150c */
        /* <DEDUP_REMOVED lines=15> */
.L_x_153:
[----:B------:R-:W-:Y:S05]  /*46f0*/  BSYNC B0 ;  /* 0x0000000000007941 */ /* 0x000fea0003800000 */
.L_x_152:
[----:B-----5:R-:W-:Y:S01]  /*4700*/  HADD2.F32 R16, -RZ, R88.H0_H0 ;  /* 0x20000058ff107230 */ /* 0x020fe20000004100 */
[----:B------:R-:W-:Y:S01]  /*4710*/  ISETP.GT.AND P1, PT, R10, 0x48, PT ;  /* 0x000000480a00780c */ /* 0x000fe20003f24270 */
[----:B------:R-:W-:Y:S01]  /*4720*/  IMAD.WIDE.U32 R14, R91, UR6, R14 ;  /* 0x000000065b0e7c25 */ /* 0x000fe2000f8e000e */
[----:B------:R-:W-:Y:S03]  /*4730*/  BSSY B0, `(.L_x_154) ;  /* 0x000000e000007945 */ /* 0x000fe60003800000 */
[----:B------:R-:W-:Y:S01]  /*4740*/  FMUL R16, R16, R9 ;  /* 0x0000000910107220 */ /* 0x000fe20000400000 */
[----:B------:R-:W-:Y:S01]  /*4750*/  @P2 IMAD.MOV.U32 R10, RZ, RZ, R12 ;  /* 0x000000ffff0a2224 */ /* 0x000fe200078e000c */
[----:B0-----:R-:W-:Y:S02]  /*4760*/  IADD3 R11, P3, R4, R14, RZ ;  /* 0x0000000e040b7210 */ /* 0x001fe40007f7e0ff */
[----:B------:R-:W-:-:S02]  /*4770*/  FFMA R16, R25, R8, R16 ;  /* 0x0000000819107223 */ /* 0x000fc40000000010 */
[----:B------:R-:W-:Y:S02]  /*4780*/  IADD3.X R14, R5, R93, R15, P3, !PT ;  /* 0x0000005d050e7210 */ /* 0x000fe40001ffe40f */
[C---:B------:R-:W-:Y:S02]  /*4790*/  LEA R4, P4, R11.reuse, UR8, 0x1 ;  /* 0x000000080b047c11 */ /* 0x040fe4000f8808ff */
[----:B------:R-:W-:Y:S02]  /*47a0*/  F2FP.F16.F32.PACK_AB R16, RZ, R16 ;  /* 0x00000010ff10723e */ /* 0x000fe400000000ff */
[----:B------:R-:W-:Y:S01]  /*47b0*/  LEA.HI.X R5, R11, UR9, R14, 0x1, P4 ;  /* 0x000000090b057c11 */ /* 0x000fe2000a0f0c0e */
[----:B------:R-:W-:Y:S01]  /*47c0*/  @P2 IMAD.MOV.U32 R11, RZ, RZ, R13 ;  /* 0x000000ffff0b2224 */ /* 0x000fe200078e000d */
[----:B------:R-:W-:-:S04]  /*47d0*/  ISETP.GT.AND P3, PT, R0, RZ, P1 ;  /* 0x000000ff0000720c */ /* 0x000fc80000f64270 */
[----:B------:R0:W-:Y:S09]  /*47e0*/  @P2 STG.E.U16 desc[UR12][R10.64+0x2], R16 ;  /* 0x000002100a002986 */ /* 0x0001f2000c10150c */
[----:B------:R-:W-:Y:S05]  /*47f0*/  @!P3 BRA `(.L_x_155) ;  /* 0x000000000004b947 */ /* 0x000fea0003800000 */
[----:B------:R2:W5:Y:S02]  /*4800*/  LDG.E.LTC128B.U16 R88, desc[UR12][R4.64] ;  /* 0x0000000c04587981 */ /* 0x000564000c1e1520 */
.L_x_155:
[----:B------:R-:W-:Y:S05]  /*4810*/  BSYNC B0 ;  /* 0x0000000000007941 */ /* 0x000fea0003800000 */
.L_x_154:
[----:B0----5:R-:W-:Y:S01]  /*4820*/  HADD2.F32 R10, -RZ, R88.H0_H0 ;  /* 0x20000058ff0a7230 */ /* 0x021fe20000004100 */
[----:B------:R-:W-:Y:S01]  /*4830*/  IADD3 R14, P4, R12, R17, RZ ;  /* 0x000000110c0e7210 */ /* 0x000fe20007f9e0ff */
[----:B------:R-:W-:Y:S01]  /*4840*/  BSSY B0, `(.L_x_156) ;  /* 0x0000009000007945 */ /* 0x000fe20003800000 */
[----:B------:R-:W-:Y:S02]  /*4850*/  ISETP.GT.AND P2, PT, R0, 0x1, P1 ;  /* 0x000000010000780c */ /* 0x000fe40000f44270 */
[----:B------:R-:W-:Y:S01]  /*4860*/  FMUL R11, R10, R9 ;  /* 0x000000090a0b7220 */ /* 0x000fe20000400000 */
[----:B------:R-:W-:-:S03]  /*4870*/  IMAD.X R15, R13, 0x1, R21, P4 ;  /* 0x000000010d0f7824 */ /* 0x000fc600020e0615 */
[----:B------:R-:W-:-:S05]  /*4880*/  FFMA R11, R26, R8, R11 ;  /* 0x000000081a0b7223 */ /* 0x000fca000000000b */
[----:B------:R-:W-:-:S05]  /*4890*/  F2FP.F16.F32.PACK_AB R11, RZ, R11 ;  /* 0x0000000bff0b723e */ /* 0x000fca00000000ff */
[----:B------:R0:W-:Y:S01]  /*48a0*/  @P3 STG.E.U16 desc[UR12][R14.64], R11 ;  /* 0x0000000b0e003986 */ /* 0x0001e2000c10150c */
[----:B------:R-:W-:Y:S05]  /*48b0*/  @!P2 BRA `(.L_x_157) ;  /* 0x000000000004a947 */ /* 0x000fea0003800000 */
[----:B------:R3:W5:Y:S02]  /*48c0*/  LDG.E.LTC128B.U16 R88, desc[UR12][R4.64+0x2] ;  /* 0x0000020c04587981 */ /* 0x000764000c1e1520 */
.L_x_157:
[----:B------:R-:W-:Y:S05]  /*48d0*/  BSYNC B0 ;  /* 0x0000000000007941 */ /* 0x000fea0003800000 */
.L_x_156:
[----:B-----5:R-:W-:Y:S01]  /*48e0*/  HADD2.F32 R10, -RZ, R88.H0_H0 ;  /* 0x20000058ff0a7230 */ /* 0x020fe20000004100 */
[----:B------:R-:W-:Y:S01]  /*48f0*/  ISETP.GT.AND P3, PT, R0, 0x8, P0 ;  /* 0x000000080000780c */ /* 0x000fe20000764270 */
[----:B0-----:R-:W-:Y:S01]  /*4900*/  @P2 IMAD.MOV.U32 R11, RZ, RZ, R15 ;  /* 0x000000ffff0b2224 */ /* 0x001fe200078e000f */
[----:B------:R-:W-:Y:S02]  /*4910*/  BSSY B0, `(.L_x_158) ;  /* 0x0000009000007945 */ /* 0x000fe40003800000 */
[----:B------:R-:W-:-:S04]  /*4920*/  FMUL R10, R10, R9 ;  /* 0x000000090a0a7220 */ /* 0x000fc80000400000 */
[----:B------:R-:W-:-:S05]  /*4930*/  FFMA R10, R27, R8, R10 ;  /* 0x000000081b0a7223 */ /* 0x000fca000000000a */
[----:B------:R-:W-:-:S04]  /*4940*/  F2FP.F16.F32.PACK_AB R10, RZ, R10 ;  /* 0x0000000aff0a723e */ /* 0x000fc800000000ff */
[----:B------:R-:W-:Y:S01]  /*4950*/  PRMT R16, R10, 0x7610, R16 ;  /* 0x000076100a107816 */ /* 0x000fe20000000010 */
[----:B------:R-:W-:-:S05]  /*4960*/  @P2 IMAD.MOV.U32 R10, RZ, RZ, R14 ;  /* 0x000000ffff0a2224 */ /* 0x000fca00078e000e */
[----:B------:R0:W-:Y:S01]  /*4970*/  @P2 STG.E.U16 desc[UR12][R10.64+0x2], R16 ;  /* 0x000002100a002986 */ /* 0x0001e2000c10150c */
[----:B------:R-:W-:Y:S05]  /*4980*/  @!P3 BRA `(.L_x_159) ;  /* 0x000000000004b947 */ /* 0x000fea0003800000 */
[----:B------:R4:W5:Y:S02]  /*4990*/  LDG.E.LTC128B.U16 R88, desc[UR12][R2.64+0x10] ;  /* 0x0000100c02587981 */ /* 0x000964000c1e1520 */
.L_x_159:
[----:B------:R-:W-:Y:S05]  /*49a0*/  BSYNC B0 ;  /* 0x0000000000007941 */ /* 0x000fea0003800000 */
.L_x_158:
[----:B0----5:R-:W-:Y:S01]  /*49b0*/  HADD2.F32 R10, -RZ, R88.H0_H0 ;  /* 0x20000058ff0a7230 */ /* 0x021fe20000004100 */
[----:B------:R-:W-:Y:S01]  /*49c0*/  ISETP.GT.AND P2, PT, R0, 0x9, P0 ;  /* 0x000000090000780c */ /* 0x000fe20000744270 */
[----:B------:R-:W-:Y:S03]  /*49d0*/  BSSY B0, `(.L_x_160) ;  /* 0x000000a000007945 */ /* 0x000fe60003800000 */
[----:B------:R-:W-:Y:S01]  /*49e0*/  FMUL R11, R10, R9 ;  /* 0x000000090a0b7220 */ /* 0x000fe20000400000 */
[----:B------:R-:W-:-:S03]  /*49f0*/  IMAD.MOV.U32 R10, RZ, RZ, R12 ;  /* 0x000000ffff0a7224 */ /* 0x000fc600078e000c */
[----:B------:R-:W-:-:S05]  /*4a00*/  FFMA R11, R28, R8, R11 ;  /* 0x000000081c0b7223 */ /* 0x000fca000000000b */
[----:B------:R-:W-:-:S04]  /*4a10*/  F2FP.F16.F32.PACK_AB R11, RZ, R11 ;  /* 0x0000000bff0b723e */ /* 0x000fc800000000ff */
[----:B------:R-:W-:Y:S01]  /*4a20*/  PRMT R16, R11, 0x7610, R16 ;  /* 0x000076100b107816 */ /* 0x000fe20000000010 */
[----:B------:R-:W-:-:S05]  /*4a30*/  IMAD.MOV.U32 R11, RZ, RZ, R13 ;  /* 0x000000ffff0b7224 */ /* 0x000fca00078e000d */
[----:B------:R0:W-:Y:S01]  /*4a40*/  @P3 STG.E.U16 desc[UR12][R10.64+0x10], R16 ;  /* 0x000010100a003986 */ /* 0x0001e2000c10150c */
[----:B------:R-:W-:Y:S05]  /*4a50*/  @!P2 BRA `(.L_x_161) ;  /* 0x000000000004a947 */ /* 0x000fea0003800000 */
[----:B------:R0:W5:Y:S02]  /*4a60*/  LDG.E.LTC128B.U16 R88, desc[UR12][R2.64+0x12] ;  /* 0x0000120c02587981 */ /* 0x000164000c1e1520 */
.L_x_161:
[----:B------:R-:W-:Y:S05]  /*4a70*/  BSYNC B0 ;  /* 0x0000000000007941 */ /* 0x000fea0003800000 */
.L_x_160:
        /* <DEDUP_REMOVED lines=9> */
.L_x_163:
[----:B------:R-:W-:Y:S05]  /*4b10*/  BSYNC B0 ;  /* 0x0000000000007941 */ /* 0x000fea0003800000 */
.L_x_162:
        /* <DEDUP_REMOVED lines=9> */
.L_x_165:
[----:B------:R-:W-:Y:S05]  /*4bb0*/  BSYNC B0 ;  /* 0x0000000000007941 */ /* 0x000fea0003800000 */
.L_x_164:
[----:B-----5:R-:W-:Y:S01]  /*4bc0*/  HADD2.F32 R12, -RZ, R88.H0_H0 ;  /* 0x20000058ff0c7230 */ /* 0x020fe20000004100 */
[----:B------:R-:W-:Y:S01]  /*4bd0*/  IADD3 R6, P4, P5, R17, R6, R19 ;  /* 0x0000000611067210 */ /* 0x000fe20007d9e013 */
[----:B------:R-:W-:Y:S01]  /*4be0*/  BSSY B0, `(.L_x_166) ;  /* 0x0000009000007945 */ /* 0x000fe20003800000 */
[----:B------:R-:W-:Y:S02]  /*4bf0*/  ISETP.GT.AND P3, PT, R0, 0x10, P0 ;  /* 0x000000100000780c */ /* 0x000fe40000764270 */
[----:B------:R-:W-:Y:S01]  /*4c00*/  FMUL R12, R12, R9 ;  /* 0x000000090c0c7220 */ /* 0x000fe20000400000 */
[----:B------:R-:W-:-:S03]  /*4c10*/  IADD3.X R7, R21, R7, R89, P4, P5 ;  /* 0x0000000715077210 */ /* 0x000fc600027ea459 */
[----:B------:R-:W-:-:S05]  /*4c20*/  FFMA R12, R31, R8, R12 ;  /* 0x000000081f0c7223 */ /* 0x000fca000000000c */
[----:B------:R-:W-:-:S05]  /*4c30*/  F2FP.F16.F32.PACK_AB R12, RZ, R12 ;  /* 0x0000000cff0c723e */ /* 0x000fca00000000ff */
[----:B------:R0:W-:Y:S01]  /*4c40*/  @P2 STG.E.U16 desc[UR12][R6.64+0x12], R12 ;  /* 0x0000120c06002986 */ /* 0x0001e2000c10150c */
[----:B------:R-:W-:Y:S05]  /*4c50*/  @!P3 BRA `(.L_x_167) ;  /* 0x000000000004b947 */ /* 0x000fea0003800000 */
[----:B------:R0:W5:Y:S02]  /*4c60*/  LDG.E.LTC128B.U16 R88, desc[UR12][R2.64+0x20] ;  /* 0x0000200c02587981 */ /* 0x000164000c1e1520 */
.L_x_167:
[----:B------:R-:W-:Y:S05]  /*4c70*/  BSYNC B0 ;  /* 0x0000000000007941 */ /* 0x000fea0003800000 */
.L_x_166:
        /* <DEDUP_REMOVED lines=9> */
.L_x_169:
[----:B------:R-:W-:Y:S05]  /*4d10*/  BSYNC B0 ;  /* 0x0000000000007941 */ /* 0x000fea0003800000 */
.L_x_168:
        /* <DEDUP_REMOVED lines=9> */
.L_x_171:
[----:B------:R-:W-:Y:S05]  /*4db0*/  BSYNC B0 ;  /* 0x0000000000007941 */ /* 0x000fea0003800000 */
.L_x_170:
        /* <DEDUP_REMOVED lines=9> */
.L_x_173:
[----:B------:R-:W-:Y:S05]  /*4e50*/  BSYNC B0 ;  /* 0x0000000000007941 */ /* 0x000fea0003800000 */
.L_x_172:
        /* <DEDUP_REMOVED lines=9> */
.L_x_175:
[----:B------:R-:W-:Y:S05]  /*4ef0*/  BSYNC B0 ;  /* 0x0000000000007941 */ /* 0x000fea0003800000 */
.L_x_174:
        /* <DEDUP_REMOVED lines=9> */
.L_x_177:
[----:B------:R-:W-:Y:S05]  /*4f90*/  BSYNC B0 ;  /* 0x0000000000007941 */ /* 0x000fea0003800000 */
.L_x_176:
        /* <DEDUP_REMOVED lines=9> */
.L_x_179:
[----:B------:R-:W-:Y:S05]  /*5030*/  BSYNC B0 ;  /* 0x0000000000007941 */ /* 0x000fea0003800000 */
.L_x_178:
        /* <DEDUP_REMOVED lines=9> */
.L_x_181:
[----:B------:R-:W-:Y:S05]  /*50d0*/  BSYNC B0 ;  /* 0x0000000000007941 */ /* 0x000fea0003800000 */
.L_x_180:
        /* <DEDUP_REMOVED lines=9> */
.L_x_183:
[----:B------:R-:W-:Y:S05]  /*5170*/  BSYNC B0 ;  /* 0x0000000000007941 */ /* 0x000fea0003800000 */
.L_x_182:
        /* <DEDUP_REMOVED lines=9> */
.L_x_185:
[----:B------:R-:W-:Y:S05]  /*5210*/  BSYNC B0 ;  /* 0x0000000000007941 */ /* 0x000fea0003800000 */
.L_x_184:
        /* <DEDUP_REMOVED lines=9> */
.L_x_187:
[----:B------:R-:W-:Y:S05]  /*52b0*/  BSYNC B0 ;  /* 0x0000000000007941 */ /* 0x000fea0003800000 */
.L_x_186:
        /* <DEDUP_REMOVED lines=9> */
.L_x_189:
[----:B------:R-:W-:Y:S05]  /*5350*/  BSYNC B0 ;  /* 0x0000000000007941 */ /* 0x000fea0003800000 */
.L_x_188:
        /* <DEDUP_REMOVED lines=9> */
.L_x_191:
[----:B------:R-:W-:Y:S05]  /*53f0*/  BSYNC B0 ;  /* 0x0000000000007941 */ /* 0x000fea0003800000 */
.L_x_190:
        /* <DEDUP_REMOVED lines=9> */
.L_x_193:
[----:B------:R-:W-:Y:S05]  /*5490*/  BSYNC B0 ;  /* 0x0000000000007941 */ /* 0x000fea0003800000 */
.L_x_192:
        /* <DEDUP_REMOVED lines=9> */
.L_x_195:
[----:B------:R-:W-:Y:S05]  /*5530*/  BSYNC B0 ;  /* 0x0000000000007941 */ /* 0x000fea0003800000 */
.L_x_194:
        /* <DEDUP_REMOVED lines=9> */
.L_x_197:
[----:B------:R-:W-:Y:S05]  /*55d0*/  BSYNC B0 ;  /* 0x0000000000007941 */ /* 0x000fea0003800000 */
.L_x_196:
        /* <DEDUP_REMOVED lines=9> */
.L_x_199:
[----:B------:R-:W-:Y:S05]  /*5670*/  BSYNC B0 ;  /* 0x0000000000007941 */ /* 0x000fea0003800000 */
.L_x_198:
        /* <DEDUP_REMOVED lines=9> */
.L_x_201:
[----:B------:R-:W-:Y:S05]  /*5710*/  BSYNC B0 ;  /* 0x0000000000007941 */ /* 0x000fea0003800000 */
.L_x_200:
        /* <DEDUP_REMOVED lines=9> */
.L_x_203:
[----:B------:R-:W-:Y:S05]  /*57b0*/  BSYNC B0 ;  /* 0x0000000000007941 */ /* 0x000fea0003800000 */
.L_x_202:
        /* <DEDUP_REMOVED lines=9> */
.L_x_205:
[----:B------:R-:W-:Y:S05]  /*5850*/  BSYNC B0 ;  /* 0x0000000000007941 */ /* 0x000fea0003800000 */
.L_x_204:
        /* <DEDUP_REMOVED lines=9> */
.L_x_207:
[----:B------:R-:W-:Y:S05]  /*58f0*/  BSYNC B0 ;  /* 0x0000000000007941 */ /* 0x000fea0003800000 */
.L_x_206:
        /* <DEDUP_REMOVED lines=9> */
.L_x_209:
[----:B------:R-:W-:Y:S05]  /*5990*/  BSYNC B0 ;  /* 0x0000000000007941 */ /* 0x000fea0003800000 */
.L_x_208:
        /* <DEDUP_REMOVED lines=9> */
.L_x_211:
[----:B------:R-:W-:Y:S05]  /*5a30*/  BSYNC B0 ;  /* 0x0000000000007941 */ /* 0x000fea0003800000 */
.L_x_210:
        /* <DEDUP_REMOVED lines=9> */
.L_x_213:
[----:B------:R-:W-:Y:S05]  /*5ad0*/  BSYNC B0 ;  /* 0x0000000000007941 */ /* 0x000fea0003800000 */
.L_x_212:
        /* <DEDUP_REMOVED lines=9> */
.L_x_215:
[----:B------:R-:W-:Y:S05]  /*5b70*/  BSYNC B0 ;  /* 0x0000000000007941 */ /* 0x000fea0003800000 */
.L_x_214:
        /* <DEDUP_REMOVED lines=9> */
.L_x_217:
[----:B------:R-:W-:Y:S05]  /*5c10*/  BSYNC B0 ;  /* 0x0000000000007941 */ /* 0x000fea0003800000 */
.L_x_216:
        /* <DEDUP_REMOVED lines=9> */
.L_x_219:
[----:B------:R-:W-:Y:S05]  /*5cb0*/  BSYNC B0 ;  /* 0x0000000000007941 */ /* 0x000fea0003800000 */
.L_x_218:
        /* <DEDUP_REMOVED lines=9> */
.L_x_221:
[----:B------:R-:W-:Y:S05]  /*5d50*/  BSYNC B0 ;  /* 0x0000000000007941 */ /* 0x000fea0003800000 */
.L_x_220:
        /* <DEDUP_REMOVED lines=9> */
.L_x_223:
[----:B------:R-:W-:Y:S05]  /*5df0*/  BSYNC B0 ;  /* 0x0000000000007941 */ /* 0x000fea0003800000 */
.L_x_222:
        /* <DEDUP_REMOVED lines=9> */
.L_x_225:
[----:B------:R-:W-:Y:S05]  /*5e90*/  BSYNC B0 ;  /* 0x0000000000007941 */ /* 0x000fea0003800000 */
.L_x_224:
        /* <DEDUP_REMOVED lines=9> */
.L_x_227:
[----:B------:R-:W-:Y:S05]  /*5f30*/  BSYNC B0 ;  /* 0x0000000000007941 */ /* 0x000fea0003800000 */
.L_x_226:
        /* <DEDUP_REMOVED lines=9> */
.L_x_229:
[----:B------:R-:W-:Y:S05]  /*5fd0*/  BSYNC B0 ;  /* 0x0000000000007941 */ /* 0x000fea0003800000 */
.L_x_228:
        /* <DEDUP_REMOVED lines=9> */
.L_x_231:
[----:B------:R-:W-:Y:S05]  /*6070*/  BSYNC B0 ;  /* 0x0000000000007941 */ /* 0x000fea0003800000 */
.L_x_230:
        /* <DEDUP_REMOVED lines=9> */
.L_x_233:
[----:B------:R-:W-:Y:S05]  /*6110*/  BSYNC B0 ;  /* 0x0000000000007941 */ /* 0x000fea0003800000 */
.L_x_232:
        /* <DEDUP_REMOVED lines=9> */
.L_x_235:
[----:B------:R-:W-:Y:S05]  /*61b0*/  BSYNC B0 ;  /* 0x0000000000007941 */ /* 0x000fea0003800000 */
.L_x_234:
        /* <DEDUP_REMOVED lines=9> */
.L_x_237:
[----:B------:R-:W-:Y:S05]  /*6250*/  BSYNC B0 ;  /* 0x0000000000007941 */ /* 0x000fea0003800000 */
.L_x_236:
        /* <DEDUP_REMOVED lines=9> */
.L_x_239:
[----:B------:R-:W-:Y:S05]  /*62f0*/  BSYNC B0 ;  /* 0x0000000000007941 */ /* 0x000fea0003800000 */
.L_x_238:
        /* <DEDUP_REMOVED lines=9> */
.L_x_241:
[----:B------:R-:W-:Y:S05]  /*6390*/  BSYNC B0 ;  /* 0x0000000000007941 */ /* 0x000fea0003800000 */
.L_x_240:
        /* <DEDUP_REMOVED lines=9> */
.L_x_243:
[----:B------:R-:W-:Y:S05]  /*6430*/  BSYNC B0 ;  /* 0x0000000000007941 */ /* 0x000fea0003800000 */
.L_x_242:
        /* <DEDUP_REMOVED lines=9> */
.L_x_245:
[----:B------:R-:W-:Y:S05]  /*64d0*/  BSYNC B0 ;  /* 0x0000000000007941 */ /* 0x000fea0003800000 */
.L_x_244:
        /* <DEDUP_REMOVED lines=9> */
.L_x_247:
[----:B------:R-:W-:Y:S05]  /*6570*/  BSYNC B0 ;  /* 0x0000000000007941 */ /* 0x000fea0003800000 */
.L_x_246:
        /* <DEDUP_REMOVED lines=9> */
.L_x_249:
[----:B------:R-:W-:Y:S05]  /*6610*/  BSYNC B0 ;  /* 0x0000000000007941 */ /* 0x000fea0003800000 */
.L_x_248:
        /* <DEDUP_REMOVED lines=9> */
.L_x_251:
[----:B------:R-:W-:Y:S05]  /*66b0*/  BSYNC B0 ;  /* 0x0000000000007941 */ /* 0x000fea0003800000 */
.L_x_250:
        /* <DEDUP_REMOVED lines=9> */
.L_x_253:
[----:B------:R-:W-:Y:S05]  /*6750*/  BSYNC B0 ;  /* 0x0000000000007941 */ /* 0x000fea0003800000 */
.L_x_252:
        /* <DEDUP_REMOVED lines=9> */
.L_x_255:
[----:B------:R-:W-:Y:S05]  /*67f0*/  BSYNC B0 ;  /* 0x0000000000007941 */ /* 0x000fea0003800000 */
.L_x_254:
        /* <DEDUP_REMOVED lines=9> */
.L_x_257:
[----:B------:R-:W-:Y:S05]  /*6890*/  BSYNC B0 ;  /* 0x0000000000007941 */ /* 0x000fea0003800000 */
.L_x_256:
        /* <DEDUP_REMOVED lines=9> */
.L_x_259:
[----:B------:R-:W-:Y:S05]  /*6930*/  BSYNC B0 ;  /* 0x0000000000007941 */ /* 0x000fea0003800000 */
.L_x_258:
        /* <DEDUP_REMOVED lines=9> */
.L_x_261:
[----:B------:R-:W-:Y:S05]  /*69d0*/  BSYNC B0 ;  /* 0x0000000000007941 */ /* 0x000fea0003800000 */
.L_x_260:
        /* <DEDUP_REMOVED lines=9> */
.L_x_263:
[----:B------:R-:W-:Y:S05]  /*6a70*/  BSYNC B0 ;  /* 0x0000000000007941 */ /* 0x000fea0003800000 */
.L_x_262:
        /* <DEDUP_REMOVED lines=9> */
.L_x_265:
[----:B------:R-:W-:Y:S05]  /*6b10*/  BSYNC B0 ;  /* 0x0000000000007941 */ /* 0x000fea0003800000 */
.L_x_264:
        /* <DEDUP_REMOVED lines=9> */
.L_x_267:
[----:B------:R-:W-:Y:S05]  /*6bb0*/  BSYNC B0 ;  /* 0x0000000000007941 */ /* 0x000fea0003800000 */
.L_x_266:
        /* <DEDUP_REMOVED lines=9> */
.L_x_269:
[----:B------:R-:W-:Y:S05]  /*6c50*/  BSYNC B0 ;  /* 0x0000000000007941 */ /* 0x000fea0003800000 */
.L_x_268:
        /* <DEDUP_REMOVED lines=9> */
.L_x_271:
[----:B------:R-:W-:Y:S05]  /*6cf0*/  BSYNC B0 ;  /* 0x0000000000007941 */ /* 0x000fea0003800000 */
.L_x_270:
        /* <DEDUP_REMOVED lines=9> */
.L_x_273:
[----:B------:R-:W-:Y:S05]  /*6d90*/  BSYNC B0 ;  /* 0x0000000000007941 */ /* 0x000fea0003800000 */
.L_x_272:
[----:B01--45:R-:W-:Y:S01]  /*6da0*/  HADD2.F32 R2, -RZ, R88.H0_H0 ;  /* 0x20000058ff027230 */ /* 0x033fe20000004100 */
        /* <DEDUP_REMOVED lines=8> */
.L_x_275:
[----:B------:R-:W-:Y:S05]  /*6e30*/  BSYNC B0 ;  /* 0x0000000000007941 */ /* 0x000fea0003800000 */
.L_x_274:
[----:B0----5:R-:W-:Y:S01]  /*6e40*/  HADD2.F32 R2, -RZ, R88.H0_H0 ;  /* 0x20000058ff027230 */ /* 0x021fe20000004100 */
[----:B------:R-:W-:Y:S01]  /*6e50*/  ISETP.GT.AND P1, PT, R0, 0x79, P1 ;  /* 0x000000790000780c */ /* 0x000fe20000f24270 */
[----:B------:R-:W-:Y:S03]  /*6e60*/  BSSY B0, `(.L_x_276) ;  /* 0x000000a000007945 */ /* 0x000fe60003800000 */
        /* <DEDUP_REMOVED lines=9> */
.L_x_277:
[----:B------:R-:W-:Y:S05]  /*6f00*/  BSYNC B0 ;  /* 0x0000000000007941 */ /* 0x000fea0003800000 */
.L_x_276:
[----:B-----5:R-:W-:-:S05]  /*6f10*/  HADD2.F32 R88, -RZ, R88.H0_H0 ;  /* 0x20000058ff587230 */ /* 0x020fca0000004100 */
[----:B------:R-:W-:-:S04]  /*6f20*/  FMUL R88, R88, R9 ;  /* 0x0000000958587220 */ /* 0x000fc80000400000 */
[----:B------:R-:W-:Y:S01]  /*6f30*/  FFMA R88, R87, R8, R88 ;  /* 0x0000000857587223 */ /* 0x000fe20000000058 */
[----:B------:R-:W-:Y:S06]  /*6f40*/  @!P1 EXIT ;  /* 0x000000000000994d */ /* 0x000fec0003800000 */
[----:B------:R-:W-:-:S05]  /*6f50*/  F2FP.F16.F32.PACK_AB R88, RZ, R88 ;  /* 0x00000058ff58723e */ /* 0x000fca00000000ff */
[----:B------:R-:W-:Y:S01]  /*6f60*/  STG.E.U16 desc[UR12][R6.64+0xf2], R88 ;  /* 0x0000f25806007986 */ /* 0x000fe2000c10150c */
[----:B------:R-:W-:Y:S05]  /*6f70*/  EXIT ;  /* 0x000000000000794d */ /* 0x000fea0003800000 */
.L_x_27:
[----:B------:R-:W-:Y:S01]  /*6f80*/  ULDC.64 UR4, c[0x0][0x5c8] ;  /* 0x0001720000047ab9 */ /* 0x000fe20000000a00 */
[-C--:B------:R-:W-:Y:S01]  /*6f90*/  FMUL R88, R88, R8.reuse ;  /* 0x0000000858587220 */ /* 0x080fe20000400000 */
[----:B------:R-:W-:Y:S01]  /*6fa0*/  LEA R2, P1, R14, UR4, 0x1 ;  /* 0x000000040e027c11 */ /* 0x000fe2000f8208ff */
[----:B------:R-:W-:Y:S01]  /*6fb0*/  IMAD.SHL.U32 R9, R21, 0x2, RZ ;  /* 0x0000000215097824 */ /* 0x000fe200078e00ff */
[----:B------:R-:W-:Y:S01]  /*6fc0*/  ISETP.GT.AND P3, PT, R10, 0x8, PT ;  /* 0x000000080a00780c */ /* 0x000fe20003f64270 */
[-C--:B------:R-:W-:Y:S01]  /*6fd0*/  FMUL R89, R89, R8.reuse ;  /* 0x0000000859597220 */ /* 0x080fe20000400000 */
[----:B------:R-:W-:Y:S01]  /*6fe0*/  LEA.HI.X R3, R14, UR5, R19, 0x1, P1 ;  /* 0x000000050e037c11 */ /* 0x000fe200088f0c13 */
[----:B------:R-:W-:Y:S01]  /*6ff0*/  FMUL R90, R90, R8 ;  /* 0x000000085a5a7220 */ /* 0x000fe20000400000 */
[----:B------:R-:W-:Y:S01]  /*7000*/  F2FP.F16.F32.PACK_AB R88, RZ, R88 ;  /* 0x00000058ff58723e */ /* 0x000fe200000000ff */
[-C--:B------:R-:W-:Y:S01]  /*7010*/  FMUL R91, R91, R8.reuse ;  /* 0x000000085b5b7220 */ /* 0x080fe20000400000 */
[----:B------:R-:W-:Y:S01]  /*7020*/  ISETP.GT.AND P4, PT, R0, 0x1, P2 ;  /* 0x000000010000780c */ /* 0x000fe20001784270 */
[-C--:B------:R-:W-:Y:S01]  /*7030*/  FMUL R92, R92, R8.reuse ;  /* 0x000000085c5c7220 */ /* 0x080fe20000400000 */
[----:B------:R-:W-:Y:S01]  /*7040*/  ISETP.GT.AND P1, PT, R0, RZ, P3 ;  /* 0x000000ff0000720c */ /* 0x000fe20001f24270 */
[----:B------:R-:W-:Y:S01]  /*7050*/  @P0 STG.E.U16 desc[UR12][R2.64], R88 ;  /* 0x0000005802000986 */ /* 0x000fe2000c10150c */
[----:B------:R-:W-:Y:S01]  /*7060*/  SHF.L.U64.HI R7, R21, 0x1, R20 ;  /* 0x0000000115077819 */ /* 0x000fe20000010214 */
[----:B------:R-:W-:Y:S01]  /*7070*/  FMUL R93, R93, R8 ;  /* 0x000000085d5d7220 */ /* 0x000fe20000400000 */
[----:B------:R-:W-:Y:S01]  /*7080*/  IADD3 R4, P0, R9, R2, RZ ;  /* 0x0000000209047210 */ /* 0x000fe20007f1e0ff */
[-C--:B------:R-:W-:Y:S01]  /*7090*/  FMUL R94, R94, R8.reuse ;  /* 0x000000085e5e7220 */ /* 0x080fe20000400000 */
[----:B------:R-:W-:Y:S01]  /*70a0*/  F2FP.F16.F32.PACK_AB R89, RZ, R89 ;  /* 0x00000059ff59723e */ /* 0x000fe200000000ff */
[----:B------:R-:W-:Y:S01]  /*70b0*/  FMUL R95, R95, R8 ;  /* 0x000000085f5f7220 */ /* 0x000fe20000400000 */
[----:B------:R-:W-:Y:S01]  /*70c0*/  F2FP.F16.F32.PACK_AB R90, RZ, R90 ;  /* 0x0000005aff5a723e */ /* 0x000fe200000000ff */
[----:B------:R-:W-:Y:S01]  /*70d0*/  IMAD.X R5, R7, 0x1, R3, P0 ;  /* 0x0000000107057824 */ /* 0x000fe200000e0603 */
[C---:B------:R-:W-:Y:S01]  /*70e0*/  ISETP.GT.AND P5, PT, R0.reuse, 0x8, P2 ;  /* 0x000000080000780c */ /* 0x040fe200017a4270 */
[----:B------:R-:W-:Y:S01]  /*70f0*/  @P4 STG.E.U16 desc[UR12][R2.64+0x2], R89 ;  /* 0x0000025902004986 */ /* 0x000fe2000c10150c */
[----:B------:R-:W-:Y:S01]  /*7100*/  ISETP.GT.AND P4, PT, R0, 0x1, P3 ;  /* 0x000000010000780c */ /* 0x000fe20001f84270 */
[-C--:B------:R-:W-:Y:S01]  /*7110*/  FMUL R96, R96, R8.reuse ;  /* 0x0000000860607220 */ /* 0x080fe20000400000 */
[----:B------:R-:W-:Y:S01]  /*7120*/  F2FP.F16.F32.PACK_AB R91, RZ, R91 ;  /* 0x0000005bff5b723e */ /* 0x000fe200000000ff */
[----:B------:R-:W-:Y:S01]  /*7130*/  @P1 STG.E.U16 desc[UR12][R4.64], R90 ;  /* 0x0000005a04001986 */ /* 0x000fe2000c10150c */
[----:B------:R-:W-:Y:S01]  /*7140*/  ISETP.GT.AND P1, PT, R0, 0x9, P2 ;  /* 0x000000090000780c */ /* 0x000fe20001724270 */
[----:B------:R-:W-:Y:S01]  /*7150*/  FMUL R97, R97, R8 ;  /* 0x0000000861617220 */ /* 0x000fe20000400000 */
[----:B------:R-:W-:Y:S01]  /*7160*/  F2FP.F16.F32.PACK_AB R92, RZ, R92 ;  /* 0x0000005cff5c723e */ /* 0x000fe200000000ff */
[-C--:B------:R-:W-:Y:S01]  /*7170*/  FMUL R98, R98, R8.reuse ;  /* 0x0000000862627220 */ /* 0x080fe20000400000 */
[----:B------:R-:W-:Y:S01]  /*7180*/  F2FP.F16.F32.PACK_AB R93, RZ, R93 ;  /* 0x0000005dff5d723e */ /* 0x000fe200000000ff */
[-C--:B------:R-:W-:Y:S01]  /*7190*/  FMUL R99, R99, R8.reuse ;  /* 0x0000000863637220 */ /* 0x080fe20000400000 */
[----:B------:R-:W-:Y:S01]  /*71a0*/  ISETP.GT.AND P0, PT, R0, 0x8, P3 ;  /* 0x000000080000780c */ /* 0x000fe20001f04270 */
[----:B------:R-:W-:Y:S01]  /*71b0*/  FMUL R100, R100, R8 ;  /* 0x0000000864647220 */ /* 0x000fe20000400000 */
[----:B------:R-:W-:Y:S01]  /*71c0*/  F2FP.F16.F32.PACK_AB R94, RZ, R94 ;  /* 0x0000005eff5e723e */ /* 0x000fe200000000ff */
[----:B------:R-:W-:Y:S01]  /*71d0*/  @P4 STG.E.U16 desc[UR12][R4.64+0x2], R91 ;  /* 0x0000025b04004986 */ /* 0x000fe2000c10150c */
[----:B------:R-:W-:Y:S01]  /*71e0*/  F2FP.F16.F32.PACK_AB R95, RZ, R95 ;  /* 0x0000005fff5f723e */ /* 0x000fe200000000ff */
[-C--:B------:R-:W-:Y:S01]  /*71f0*/  FMUL R101, R101, R8.reuse ;  /* 0x0000000865657220 */ /* 0x080fe20000400000 */
[C---:B------:R-:W-:Y:S01]  /*7200*/  ISETP.GT.AND P4, PT, R0.reuse, 0x10, P2 ;  /* 0x000000100000780c */ /* 0x040fe20001784270 */
[----:B------:R-:W-:Y:S01]  /*7210*/  @P5 STG.E.U16 desc[UR12][R2.64+0x10], R92 ;  /* 0x0000105c02005986 */ /* 0x000fe2000c10150c */
[----:B------:R-:W-:Y:S01]  /*7220*/  ISETP.GT.AND P5, PT, R0, 0x10, P3 ;  /* 0x000000100000780c */ /* 0x000fe20001fa4270 */
[----:B------:R-:W-:Y:S01]  /*7230*/  FMUL R102, R102, R8 ;  /* 0x0000000866667220 */ /* 0x000fe20000400000 */
[----:B------:R-:W-:Y:S01]  /*7240*/  F2FP.F16.F32.PACK_AB R96, RZ, R96 ;  /* 0x00000060ff60723e */ /* 0x000fe200000000ff */
[----:B------:R-:W-:Y:S01]  /*7250*/  @P1 STG.E.U16 desc[UR12][R2.64+0x12], R93 ;  /* 0x0000125d02001986 */ /* 0x000fe2000c10150c */
[C---:B------:R-:W-:Y:S01]  /*7260*/  ISETP.GT.AND P1, PT, R0.reuse, 0x9, P3 ;  /* 0x000000090000780c */ /* 0x040fe20001f24270 */
        /* <DEDUP_REMOVED lines=8> */
[----:B------:R-:W-:Y:S01]  /*72f0*/  FMUL R106, R106, R8 ;  /* 0x000000086a6a7220 */ /* 0x000fe20000400000 */
[----:B------:R-:W-:Y:S01]  /*7300*/  F2FP.F16.F32.PACK_AB R100, RZ, R100 ;  /* 0x00000064ff64723e */ /* 0x000fe200000000ff */
[-C--:B------:R-:W-:Y:S01]  /*7310*/  FMUL R107, R107, R8.reuse ;  /* 0x000000086b6b7220 */ /* 0x080fe20000400000 */
[----:B------:R-:W-:Y:S01]  /*7320*/  F2FP.F16.F32.PACK_AB R101, RZ, R101 ;  /* 0x00000065ff65723e */ /* 0x000fe200000000ff */
        /* <DEDUP_REMOVED lines=21> */
[----:B------:R-:W-:Y:S01]  /*7480*/  ISETP.GT.AND P4, PT, R0, 0x21, P2 ;  /* 0x000000210000780c */ /* 0x000fe20001784270 */
[-C--:B------:R-:W-:Y:S01]  /*7490*/  FMUL R113, R113, R8.reuse ;  /* 0x0000000871717220 */ /* 0x080fe20000400000 */
[----:B------:R-:W-:Y:S01]  /*74a0*/  F2FP.F16.F32.PACK_AB R107, RZ, R107 ;  /* 0x0000006bff6b723e */ /* 0x000fe200000000ff */
        /* <DEDUP_REMOVED lines=102> */
[-C--:B------:R-:W-:Y:S01]  /*7b10*/  FMUL R144, R144, R8.reuse ;  /* 0x0000000890907220 */ /* 0x080fe20000400000 */
[----:B------:R-:W-:Y:S01]  /*7b20*/  ISETP.GT.AND P6, PT, R0, 0x68, P3 ;  /* 0x000000680000780c */ /* 0x000fe20001fc4270 */
[----:B------:R-:W-:Y:S01]  /*7b30*/  FMUL R145, R145, R8 ;  /* 0x0000000891917220 */ /* 0x000fe20000400000 */
[----:B------:R-:W-:Y:S01]  /*7b40*/  F2FP.F16.F32.PACK_AB R138, RZ, R138 ;  /* 0x0000008aff8a723e */ /* 0x000fe200000000ff */
[-C--:B------:R-:W-:Y:S01]  /*7b50*/  FMUL R146, R146, R8.reuse ;  /* 0x0000000892927220 */ /* 0x080fe20000400000 */
[----:B------:R-:W-:Y:S01]  /*7b60*/  F2FP.F16.F32.PACK_AB R139, RZ, R139 ;  /* 0x0000008bff8b723e */ /* 0x000fe200000000ff */
[----:B------:R-:W-:Y:S01]  /*7b70*/  @P1 STG.E.U16 desc[UR12][R4.64+0x80], R122 ;  /* 0x0000807a04001986 */ /* 0x000fe2000c10150c */
[C---:B------:R-:W-:Y:S01]  /*7b80*/  ISETP.GT.AND P1, PT, R0.reuse, 0x48, P3 ;  /* 0x000000480000780c */ /* 0x040fe20001f24270 */
[----:B------:R-:W-:Y:S01]  /*7b90*/  FMUL R147, R147, R8 ;  /* 0x0000000893937220 */ /* 0x000fe20000400000 */
[----:B------:R-:W-:Y:S01]  /*7ba0*/  F2FP.F16.F32.PACK_AB R140, RZ, R140 ;  /* 0x0000008cff8c723e */ /* 0x000fe200000000ff */
[----:B------:R-:W-:Y:S01]  /*7bb0*/  @P4 STG.E.U16 desc[UR12][R4.64+0x82], R123 ;  /* 0x0000827b04004986 */ /* 0x000fe2000c10150c */
[----:B------:R-:W-:Y:S01]  /*7bc0*/  ISETP.GT.AND P4, PT, R0, 0x49, P3 ;  /* 0x000000490000780c */ /* 0x000fe20001f84270 */
[----:B------:R-:W-:Y:S01]  /*7bd0*/  FMUL R148, R148, R8 ;  /* 0x0000000894947220 */ /* 0x000fe20000400000 */
[----:B------:R-:W-:Y:S01]  /*7be0*/  F2FP.F16.F32.PACK_AB R141, RZ, R141 ;  /* 0x0000008dff8d723e */ /* 0x000fe200000000ff */
[----:B------:R-:W-:Y:S01]  /*7bf0*/  @P0 STG.E.U16 desc[UR12][R2.64+0x90], R124 ;  /* 0x0000907c02000986 */ /* 0x000fe2000c10150c */
[----:B------:R-:W-:Y:S01]  /*7c00*/  ISETP.GT.AND P0, PT, R0, 0x50, P3 ;  /* 0x000000500000780c */ /* 0x000fe20001f04270 */
[----:B------:R-:W-:Y:S01]  /*7c10*/  IMAD.SHL.U32 R15, R16, 0x2, RZ ;  /* 0x00000002100f7824 */ /* 0x000fe200078e00ff */
        /* <DEDUP_REMOVED lines=26> */
[----:B------:R-:W-:Y:S01]  /*7dc0*/  SHF.L.U64.HI R13, R16, 0x1, R11 ;  /* 0x00000001100d7819 */ /* 0x000fe2000001020b */
[-C--:B------:R-:W-:Y:S01]  /*7dd0*/  FMUL R28, R28, R8.reuse ;  /* 0x000000081c1c7220 */ /* 0x080fe20000400000 */
[----:B------:R-:W-:Y:S01]  /*7de0*/  F2FP.F16.F32.PACK_AB R149, RZ, R149 ;  /* 0x00000095ff95723e */ /* 0x000fe200000000ff */
        /* <DEDUP_REMOVED lines=31> */
[----:B------:R-:W-:Y:S01]  /*7fe0*/  ISETP.GT.AND P5, PT, R0, 0x69, P2 ;  /* 0x000000690000780c */ /* 0x000fe200017a4270 */
[-C--:B------:R-:W-:Y:S01]  /*7ff0*/  FMUL R38, R38, R8.reuse ;  /* 0x0000000826267220 */ /* 0x080fe20000400000 */
[----:B------:R-:W-:Y:S01]  /*8000*/  F2FP.F16.F32.PACK_AB R31, RZ, R31 ;  /* 0x0000001fff1f723e */ /* 0x000fe200000000ff */
[----:B------:R-:W-:Y:S01]  /*8010*/  @P1 STG.E.U16 desc[UR12][R4.64+0xc0], R138 ;  /* 0x0000c08a04001986 */ /* 0x000fe2000c10150c */
[C---:B------:R-:W-:Y:S01]  /*8020*/  ISETP.GT.AND P1, PT, R10.reuse, 0x40, PT ;  /* 0x000000400a00780c */ /* 0x040fe20003f24270 */
[----:B------:R-:W-:Y:S01]  /*8030*/  FMUL R39, R39, R8 ;  /* 0x0000000827277220 */ /* 0x000fe20000400000 */
[----:B------:R-:W-:Y:S01]  /*8040*/  F2FP.F16.F32.PACK_AB R32, RZ, R32 ;  /* 0x00000020ff20723e */ /* 0x000fe200000000ff */
[----:B------:R-:W-:Y:S01]  /*8050*/  @P0 STG.E.U16 desc[UR12][R4.64+0xc2], R139 ;  /* 0x0000c28b04000986 */ /* 0x000fe2000c10150c */
[----:B------:R-:W-:Y:S01]  /*8060*/  ISETP.GT.AND P0, PT, R10, 0x48, PT ;  /* 0x000000480a00780c */ /* 0x000fe20003f04270 */
        /* <DEDUP_REMOVED lines=17> */
[C---:B------:R-:W-:Y:S01]  /*8180*/  ISETP.GT.AND P4, PT, R0.reuse, 0x78, P2 ;  /* 0x000000780000780c */ /* 0x040fe20001784270 */
[-C--:B------:R-:W-:Y:S01]  /*8190*/  FMUL R45, R45, R8.reuse ;  /* 0x000000082d2d7220 */ /* 0x080fe20000400000 */
[C---:B------:R-:W-:Y:S01]  /*81a0*/  ISETP.GT.AND P2, PT, R0.reuse, 0x79, P2 ;  /* 0x000000790000780c */ /* 0x040fe20001744270 */
        /* <DEDUP_REMOVED lines=15> */
[----:B------:R-:W-:Y:S01]  /*82a0*/  IADD3 R10, P5, R15, R2, RZ ;  /* 0x000000020f0a7210 */ /* 0x000fe20007fbe0ff */
[----:B------:R-:W-:Y:S01]  /*82b0*/  FMUL R51, R51, R8 ;  /* 0x0000000833337220 */ /* 0x000fe20000400000 */
[----:B------:R-:W-:Y:S01]  /*82c0*/  F2FP.F16.F32.PACK_AB R43, RZ, R43 ;  /* 0x0000002bff2b723e */ /* 0x000fe200000000ff */
[----:B------:R-:W-:Y:S01]  /*82d0*/  @P6 STG.E.U16 desc[UR12][R4.64+0xe2], R147 ;  /* 0x0000e29304006986 */ /* 0x000fe2000c10150c */
[----:B------:R-:W-:Y:S01]  /*82e0*/  F2FP.F16.F32.PACK_AB R44, RZ, R44 ;  /* 0x0000002cff2c723e */ /* 0x000fe200000000ff */
[----:B------:R-:W-:Y:S01]  /*82f0*/  IMAD.X R11, R13, 0x1, R3, P5 ;  /* 0x000000010d0b7824 */ /* 0x000fe200028e0603 */
[----:B------:R-:W-:Y:S01]  /*8300*/  IADD3 R12, P5, P6, R9, R2, R15 ;  /* 0x00000002090c7210 */ /* 0x000fe20007ebe00f */
[----:B------:R-:W-:Y:S01]  /*8310*/  @P4 STG.E.U16 desc[UR12][R2.64+0xf0], R148 ;  /* 0x0000f09402004986 */ /* 0x000fe2000c10150c */
[----:B------:R-:W-:Y:S01]  /*8320*/  ISETP.GT.AND P4, PT, R0, 0x78, P3 ;  /* 0x000000780000780c */ /* 0x000fe20001f84270 */
[-C--:B------:R-:W-:Y:S01]  /*8330*/  FMUL R52, R52, R8.reuse ;  /* 0x0000000834347220 */ /* 0x080fe20000400000 */
[C---:B------:R-:W-:Y:S01]  /*8340*/  ISETP.GT.AND P3, PT, R0.reuse, 0x79, P3 ;  /* 0x000000790000780c */ /* 0x040fe20001f64270 */
[----:B------:R0:W-:Y:S01]  /*8350*/  @P2 STG.E.U16 desc[UR12][R2.64+0xf2], R149 ;  /* 0x0000f29502002986 */ /* 0x0001e2000c10150c */
[----:B------:R-:W-:Y:S01]  /*8360*/  IADD3.X R13, R7, R3, R13, P5, P6 ;  /* 0x00000003070d7210 */ /* 0x000fe20002fec40d */
[-C--:B------:R-:W-:Y:S01]  /*8370*/  FMUL R53, R53, R8.reuse ;  /* 0x0000000835357220 */ /* 0x080fe20000400000 */
[----:B------:R-:W-:Y:S01]  /*8380*/  ISETP.GT.AND P5, PT, R0, 0x1, P1 ;  /* 0x000000010000780c */ /* 0x000fe20000fa4270 */
[-C--:B------:R-:W-:Y:S01]  /*8390*/  FMUL R54, R54, R8.reuse ;  /* 0x0000000836367220 */ /* 0x080fe20000400000 */
[----:B------:R-:W-:Y:S01]  /*83a0*/  ISETP.GT.AND P2, PT, R0, RZ, P0 ;  /* 0x000000ff0000720c */ /* 0x000fe20000744270 */
[-C--:B------:R-:W-:Y:S01]  /*83b0*/  FMUL R55, R55, R8.reuse ;  /* 0x0000000837377220 */ /* 0x080fe20000400000 */
[----:B------:R-:W-:Y:S01]  /*83c0*/  F2FP.F16.F32.PACK_AB R45, RZ, R45 ;  /* 0x0000002dff2d723e */ /* 0x000fe200000000ff */
[----:B------:R-:W-:Y:S01]  /*83d0*/  FMUL R56, R56, R8 ;  /* 0x0000000838387220 */ /* 0x000fe20000400000 */
[----:B------:R-:W-:Y:S01]  /*83e0*/  F2FP.F16.F32.PACK_AB R46, RZ, R46 ;  /* 0x0000002eff2e723e */ /* 0x000fe200000000ff */
[----:B------:R-:W-:Y:S01]  /*83f0*/  FMUL R57, R57, R8 ;  /* 0x0000000839397220 */ /* 0x000fe20000400000 */
[----:B------:R-:W-:Y:S01]  /*8400*/  F2FP.F16.F32.PACK_AB R47, RZ, R47 ;  /* 0x0000002fff2f723e */ /* 0x000fe200000000ff */
[----:B0-----:R-:W-:Y:S01]  /*8410*/  @P4 IMAD.MOV.U32 R2, RZ, RZ, R4 ;  /* 0x000000ffff024224 */ /* 0x001fe200078e0004 */
[----:B------:R-:W-:Y:S01]  /*8420*/  F2FP.F16.F32.PACK_AB R48, RZ, R48 ;  /* 0x00000030ff30723e */ /* 0x000fe200000000ff */
[----:B------:R-:W-:Y:S01]  /*8430*/  @P4 IMAD.MOV.U32 R3, RZ, RZ, R5 ;  /* 0x000000ffff034224 */ /* 0x000fe200078e0005 */
[----:B------:R-:W-:Y:S01]  /*8440*/  F2FP.F16.F32.PACK_AB R49, RZ, R49 ;  /* 0x00000031ff31723e */ /* 0x000fe200000000ff */
[----:B------:R-:W-:Y:S01]  /*8450*/  FMUL R58, R58, R8 ;  /* 0x000000083a3a7220 */ /* 0x000fe20000400000 */
[----:B------:R-:W-:Y:S01]  /*8460*/  F2FP.F16.F32.PACK_AB R50, RZ, R50 ;  /* 0x00000032ff32723e */ /* 0x000fe200000000ff */
[-C--:B------:R-:W-:Y:S01]  /*8470*/  FMUL R59, R59, R8.reuse ;  /* 0x000000083b3b7220 */ /* 0x080fe20000400000 */
[----:B------:R0:W-:Y:S01]  /*8480*/  @P4 STG.E.U16 desc[UR12][R2.64+0xf0], R150 ;  /* 0x0000f09602004986 */ /* 0x0001e2000c10150c */
[----:B------:R-:W-:Y:S01]  /*8490*/  ISETP.GT.AND P4, PT, R0, RZ, P1 ;  /* 0x000000ff0000720c */ /* 0x000fe20000f84270 */
[-C--:B------:R-:W-:Y:S01]  /*84a0*/  FMUL R60, R60, R8.reuse ;  /* 0x000000083c3c7220 */ /* 0x080fe20000400000 */
[----:B------:R-:W-:Y:S01]  /*84b0*/  F2FP.F16.F32.PACK_AB R51, RZ, R51 ;  /* 0x00000033ff33723e */ /* 0x000fe200000000ff */
[----:B------:R-:W-:Y:S01]  /*84c0*/  @P3 STG.E.U16 desc[UR12][R4.64+0xf2], R151 ;  /* 0x0000f29704003986 */ /* 0x000fe2000c10150c */
[----:B------:R-:W-:Y:S01]  /*84d0*/  IADD3 R6, P3, R10, R9, RZ ;  /* 0x000000090a067210 */ /* 0x000fe20007f7e0ff */
[----:B------:R-:W-:Y:S01]  /*84e0*/  FMUL R61, R61, R8 ;  /* 0x000000083d3d7220 */ /* 0x000fe20000400000 */
[----:B------:R-:W-:Y:S01]  /*84f0*/  F2FP.F16.F32.PACK_AB R52, RZ, R52 ;  /* 0x00000034ff34723e */ /* 0x000fe200000000ff */
[----:B------:R-:W-:Y:S01]  /*8500*/  @P5 STG.E.U16 desc[UR12][R10.64+0x2], R25 ;  /* 0x000002190a005986 */ /* 0x000fe2000c10150c */
[C---:B------:R-:W-:Y:S01]  /*8510*/  ISETP.GT.AND P5, PT, R0.reuse, 0x9, P1 ;  /* 0x000000090000780c */ /* 0x040fe20000fa4270 */
[----:B------:R-:W-:Y:S01]  /*8520*/  IMAD.X R7, R11, 0x1, R7, P3 ;  /* 0x000000010b077824 */ /* 0x000fe200018e0607 */
        /* <DEDUP_REMOVED lines=13> */
[----:B0-----:R-:W-:Y:S01]  /*8600*/  @P3 IMAD.MOV.U32 R2, RZ, RZ, R6 ;  /* 0x000000ffff023224 */ /* 0x001fe200078e0006 */
[----:B------:R-:W-:Y:S01]  /*8610*/  F2FP.F16.F32.PACK_AB R57, RZ, R57 ;  /* 0x00000039ff39723e */ /* 0x000fe200000000ff */
[----:B------:R-:W-:Y:S01]  /*8620*/  @P3 IMAD.MOV.U32 R3, RZ, RZ, R7 ;  /* 0x000000ffff033224 */ /* 0x000fe200078e0007 */
[----:B------:R-:W-:Y:S01]  /*8630*/  F2FP.F16.F32.PACK_AB R58, RZ, R58 ;  /* 0x0000003aff3a723e */ /* 0x000fe200000000ff */
[-C--:B------:R-:W-:Y:S01]  /*8640*/  FMUL R66, R66, R8.reuse ;  /* 0x0000000842427220 */ /* 0x080fe20000400000 */
[----:B------:R-:W-:Y:S01]  /*8650*/  F2FP.F16.F32.PACK_AB R59, RZ, R59 ;  /* 0x0000003bff3b723e */ /* 0x000fe200000000ff */
[-C--:B------:R-:W-:Y:S01]  /*8660*/  FMUL R67, R67, R8.reuse ;  /* 0x0000000843437220 */ /* 0x080fe20000400000 */
[----:B------:R0:W-:Y:S01]  /*8670*/  @P3 STG.E.U16 desc[UR12][R2.64+0x2], R27 ;  /* 0x0000021b02003986 */ /* 0x0001e2000c10150c */
        /* <DEDUP_REMOVED lines=21> */
[----:B------:R-:W-:Y:S01]  /*87d0*/  FMUL R73, R73, R8 ;  /* 0x0000000849497220 */ /* 0x000fe20000400000 */
[----:B------:R-:W-:Y:S01]  /*87e0*/  F2FP.F16.F32.PACK_AB R65, RZ, R65 ;  /* 0x00000041ff41723e */ /* 0x000fe200000000ff */
[----:B------:R-:W-:Y:S01]  /*87f0*/  @P5 STG.E.U16 desc[UR12][R10.64+0x22], R33 ;  /* 0x000022210a005986 */ /* 0x000fe2000c10150c */
[----:B------:R-:W-:Y:S01]  /*8800*/  ISETP.GT.AND P5, PT, R0, 0x19, P1 ;  /* 0x000000190000780c */ /* 0x000fe20000fa4270 */
[--C-:B0-----:R-:W-:Y:S01]  /*8810*/  @P2 IMAD.MOV.U32 R2, RZ, RZ, R12.reuse ;  /* 0x000000ffff022224 */ /* 0x101fe200078e000c */
[----:B------:R-:W-:Y:S01]  /*8820*/  F2FP.F16.F32.PACK_AB R66, RZ, R66 ;  /* 0x00000042ff42723e */ /* 0x000fe200000000ff */
[--C-:B------:R-:W-:Y:S01]  /*8830*/  @P2 IMAD.MOV.U32 R3, RZ, RZ, R13.reuse ;  /* 0x000000ffff032224 */ /* 0x100fe200078e000d */
[----:B------:R-:W-:Y:S01]  /*8840*/  F2FP.F16.F32.PACK_AB R67, RZ, R67 ;  /* 0x00000043ff43723e */ /* 0x000fe200000000ff */
[----:B------:R-:W-:Y:S01]  /*8850*/  FMUL R74, R74, R8 ;  /* 0x000000084a4a7220 */ /* 0x000fe20000400000 */
[----:B------:R-:W-:Y:S01]  /*8860*/  F2FP.F16.F32.PACK_AB R68, RZ, R68 ;  /* 0x00000044ff44723e */ /* 0x000fe200000000ff */
[-C--:B------:R-:W-:Y:S01]  /*8870*/  FMUL R75, R75, R8.reuse ;  /* 0x000000084b4b7220 */ /* 0x080fe20000400000 */
[----:B------:R0:W-:Y:S01]  /*8880*/  @P2 STG.E.U16 desc[UR12][R2.64+0x20], R34 ;  /* 0x0000202202002986 */ /* 0x0001e2000c10150c */
        /* <DEDUP_REMOVED lines=9> */
[----:B------:R-:W-:Y:S01]  /*8920*/  FMUL R80, R80, R8 ;  /* 0x0000000850507220 */ /* 0x000fe20000400000 */
[----:B------:R-:W-:Y:S01]  /*8930*/  F2FP.F16.F32.PACK_AB R73, RZ, R73 ;  /* 0x00000049ff49723e */ /* 0x000fe200000000ff */
[--C-:B0-----:R-:W-:Y:S01]  /*8940*/  @P3 IMAD.MOV.U32 R2, RZ, RZ, R12.reuse ;  /* 0x000000ffff023224 */ /* 0x101fe200078e000c */
[----:B------:R-:W-:Y:S01]  /*8950*/  F2FP.F16.F32.PACK_AB R74, RZ, R74 ;  /* 0x0000004aff4a723e */ /* 0x000fe200000000ff */
[--C-:B------:R-:W-:Y:S01]  /*8960*/  @P3 IMAD.MOV.U32 R3, RZ, RZ, R13.reuse ;  /* 0x000000ffff033224 */ /* 0x100fe200078e000d */
[----:B------:R-:W-:Y:S01]  /*8970*/  ISETP.GT.AND P6, PT, R0, 0x68, P0 ;  /* 0x000000680000780c */ /* 0x000fe200007c4270 */
[-C--:B------:R-:W-:Y:S01]  /*8980*/  FMUL R81, R81, R8.reuse ;  /* 0x0000000851517220 */ /* 0x080fe20000400000 */
[----:B------:R-:W-:Y:S01]  /*8990*/  F2FP.F16.F32.PACK_AB R75, RZ, R75 ;  /* 0x0000004bff4b723e */ /* 0x000fe200000000ff */
[-C--:B------:R-:W-:Y:S01]  /*89a0*/  FMUL R82, R82, R8.reuse ;  /* 0x0000000852527220 */ /* 0x080fe20000400000 */
[----:B------:R0:W-:Y:S01]  /*89b0*/  @P3 STG.E.U16 desc[UR12][R2.64+0x22], R35 ;  /* 0x0000222302003986 */ /* 0x0001e2000c10150c */
        /* <DEDUP_REMOVED lines=17> */
[----:B------:R-:W-:Y:S01]  /*8ad0*/  FMUL R8, R87, R8 ;  /* 0x0000000857087220 */ /* 0x000fe20000400000 */
[----:B------:R0:W-:Y:S01]  /*8ae0*/  @P2 STG.E.U16 desc[UR12][R2.64+0x30], R38 ;  /* 0x0000302602002986 */ /* 0x0001e2000c10150c */
[----:B------:R-:W-:-:S02]  /*8af0*/  ISETP.GT.AND P2, PT, R0, 0x20, P0 ;  /* 0x000000200000780c */ /* 0x000fc40000744270 */
[----:B------:R-:W-:Y:S02]  /*8b00*/  F2FP.F16.F32.PACK_AB R82, RZ, R82 ;  /* 0x00000052ff52723e */ /* 0x000fe400000000ff */
[----:B------:R-:W-:Y:S02]  /*8b10*/  F2FP.F16.F32.PACK_AB R83, RZ, R83 ;  /* 0x00000053ff53723e */ /* 0x000fe400000000ff */
[----:B------:R-:W-:Y:S02]  /*8b20*/  F2FP.F16.F32.PACK_AB R84, RZ, R84 ;  /* 0x00000054ff54723e */ /* 0x000fe400000000ff */
[----:B------:R-:W-:Y:S02]  /*8b30*/  F2FP.F16.F32.PACK_AB R85, RZ, R85 ;  /* 0x00000055ff55723e */ /* 0x000fe400000000ff */
[----:B------:R-:W-:Y:S01]  /*8b40*/  F2FP.F16.F32.PACK_AB R86, RZ, R86 ;  /* 0x00000056ff56723e */ /* 0x000fe200000000ff */
[----:B0-----:R-:W-:Y:S02]  /*8b50*/  @P3 IMAD.MOV.U32 R2, RZ, RZ, R12 ;  /* 0x000000ffff023224 */ /* 0x001fe400078e000c */
[----:B------:R-:W-:-:S05]  /*8b60*/  @P3 IMAD.MOV.U32 R3, RZ, RZ, R13 ;  /* 0x000000ffff033224 */ /* 0x000fca00078e000d */
[----:B------:R0:W-:Y:S01]  /*8b70*/  @P3 STG.E.U16 desc[UR12][R2.64+0x32], R39 ;  /* 0x0000322702003986 */ /* 0x0001e2000c10150c */
[----:B------:R-:W-:-:S03]  /*8b80*/  ISETP.GT.AND P3, PT, R0, 0x21, P0 ;  /* 0x000000210000780c */ /* 0x000fc60000764270 */
[----:B------:R-:W-:Y:S01]  /*8b90*/  @P4 STG.E.U16 desc[UR12][R10.64+0x40], R40 ;  /* 0x000040280a004986 */ /* 0x000fe2000c10150c */
[----:B------:R-:W-:-:S03]  /*8ba0*/  ISETP.GT.AND P4, PT, R0, 0x28, P1 ;  /* 0x000000280000780c */ /* 0x000fc60000f84270 */
[----:B------:R-:W-:Y:S01]  /*8bb0*/  @P5 STG.E.U16 desc[UR12][R10.64+0x42], R41 ;  /* 0x000042290a005986 */ /* 0x000fe2000c10150c */
[----:B------:R-:W-:Y:S01]  /*8bc0*/  ISETP.GT.AND P5, PT, R0, 0x29, P1 ;  /* 0x000000290000780c */ /* 0x000fe20000fa4270 */
[----:B0-----:R-:W-:Y:S02]  /*8bd0*/  @P2 IMAD.MOV.U32 R2, RZ, RZ, R12 ;  /* 0x000000ffff022224 */ /* 0x001fe400078e000c */
[----:B------:R-:W-:-:S05]  /*8be0*/  @P2 IMAD.MOV.U32 R3, RZ, RZ, R13 ;  /* 0x000000ffff032224 */ /* 0x000fca00078e000d */
[----:B------:R0:W-:Y:S01]  /*8bf0*/  @P2 STG.E.U16 desc[UR12][R2.64+0x40], R42 ;  /* 0x0000402a02002986 */ /* 0x0001e2000c10150c */
[----:B------:R-:W-:Y:S01]  /*8c00*/  ISETP.GT.AND P2, PT, R0, 0x28, P0 ;  /* 0x000000280000780c */ /* 0x000fe20000744270 */
        /* <DEDUP_REMOVED lines=111> */
[C---:B------:R-:W-:Y:S02]  /*9300*/  ISETP.GT.AND P3, PT, R0.reuse, 0x78, P1 ;  /* 0x000000780000780c */ /* 0x040fe40000f64270 */
[C---:B------:R-:W-:Y:S01]  /*9310*/  ISETP.GT.AND P1, PT, R0.reuse, 0x79, P1 ;  /* 0x000000790000780c */ /* 0x040fe20000f24270 */
[----:B------:R-:W-:Y:S01]  /*9320*/  @P4 STG.E.U16 desc[UR12][R10.64+0xe0], R80 ;  /* 0x0000e0500a004986 */ /* 0x000fe2000c10150c */
[C---:B------:R-:W-:Y:S02]  /*9330*/  ISETP.GT.AND P4, PT, R0.reuse, 0x71, P0 ;  /* 0x000000710000780c */ /* 0x040fe40000784270 */
[----:B------:R-:W-:Y:S01]  /*9340*/  ISETP.GT.AND P0, PT, R0, 0x79, P0 ;  /* 0x000000790000780c */ /* 0x000fe20000704270 */
[----:B------:R-:W-:Y:S01]  /*9350*/  @P2 STG.E.U16 desc[UR12][R10.64+0xe2], R81 ;  /* 0x0000e2510a002986 */ /* 0x000fe2000c10150c */
[----:B0-----:R-:W-:Y:S02]  /*9360*/  @P5 IMAD.MOV.U32 R2, RZ, RZ, R12 ;  /* 0x000000ffff025224 */ /* 0x001fe400078e000c */
[----:B------:R-:W-:-:S05]  /*9370*/  @P5 IMAD.MOV.U32 R3, RZ, RZ, R13 ;  /* 0x000000ffff035224 */ /* 0x000fca00078e000d */
[----:B------:R0:W-:Y:S02]  /*9380*/  @P5 STG.E.U16 desc[UR12][R2.64+0xe0], R82 ;  /* 0x0000e05202005986 */ /* 0x0001e4000c10150c */
[----:B0-----:R-:W-:Y:S02]  /*9390*/  @P4 IMAD.MOV.U32 R2, RZ, RZ, R12 ;  /* 0x000000ffff024224 */ /* 0x001fe400078e000c */
[----:B------:R-:W-:-:S05]  /*93a0*/  @P4 IMAD.MOV.U32 R3, RZ, RZ, R13 ;  /* 0x000000ffff034224 */ /* 0x000fca00078e000d */
[----:B------:R0:W-:Y:S04]  /*93b0*/  @P4 STG.E.U16 desc[UR12][R2.64+0xe2], R83 ;  /* 0x0000e25302004986 */ /* 0x0001e8000c10150c */
[----:B------:R1:W-:Y:S04]  /*93c0*/  @P3 STG.E.U16 desc[UR12][R10.64+0xf0], R84 ;  /* 0x0000f0540a003986 */ /* 0x0003e8000c10150c */
[----:B------:R1:W-:Y:S01]  /*93d0*/  @P1 STG.E.U16 desc[UR12][R10.64+0xf2], R85 ;  /* 0x0000f2550a001986 */ /* 0x0003e2000c10150c */
[----:B0-----:R-:W-:Y:S02]  /*93e0*/  @P6 IMAD.MOV.U32 R2, RZ, RZ, R12 ;  /* 0x000000ffff026224 */ /* 0x001fe400078e000c */
[----:B------:R-:W-:-:S05]  /*93f0*/  @P6 IMAD.MOV.U32 R3, RZ, RZ, R13 ;  /* 0x000000ffff036224 */ /* 0x000fca00078e000d */
[----:B------:R1:W-:Y:S01]  /*9400*/  @P6 STG.E.U16 desc[UR12][R2.64+0xf0], R86 ;  /* 0x0000f05602006986 */ /* 0x0003e2000c10150c */
[----:B------:R-:W-:Y:S05]  /*9410*/  @!P0 EXIT ;  /* 0x000000000000894d */ /* 0x000fea0003800000 */
[----:B------:R-:W-:-:S05]  /*9420*/  F2FP.F16.F32.PACK_AB R8, RZ, R8 ;  /* 0x00000008ff08723e */ /* 0x000fca00000000ff */
[----:B------:R-:W-:Y:S01]  /*9430*/  STG.E.U16 desc[UR12][R12.64+0xf2], R8 ;  /* 0x0000f2080c007986 */ /* 0x000fe2000c10150c */
[----:B------:R-:W-:Y:S05]  /*9440*/  EXIT ;  /* 0x000000000000794d */ /* 0x000fea0003800000 */
.L_x_13:
[----:B------:R-:W-:-:S13]  /*9450*/  ISETP.NE.AND P0, PT, R5, RZ, PT ;  /* 0x000000ff0500720c */ /* 0x000fda0003f05270 */
[----:B------:R-:W-:Y:S05]  /*9460*/  @P0 EXIT ;  /* 0x000000000000094d */ /* 0x000fea0003800000 */
[----:B------:R-:W-:Y:S01]  /*9470*/  ELECT P0, URZ, PT ;  /* 0x00000000003f782f */ /* 0x000fe20003800000 */
[----:B------:R-:W-:-:S12]  /*9480*/  BSSY B0, `(.L_x_278) ;  /* 0x0000073000007945 */ /* 0x000fd80003800000 */
[----:B------:R-:W-:Y:S05]  /*9490*/  @!P0 BRA `(.L_x_279) ;  /* 0x0000000400c48947 */ /* 0x000fea0003800000 */
[----:B------:R-:W-:-:S13]  /*94a0*/  ISETP.GE.AND P0, PT, R3, 0x1, PT ;  /* 0x000000010300780c */ /* 0x000fda0003f06270 */
[----:B------:R-:W-:Y:S05]  /*94b0*/  @!P0 BRA `(.L_x_279) ;  /* 0x0000000400bc8947 */ /* 0x000fea0003800000 */
[----:B------:R-:W0:Y:S01]  /*94c0*/  S2R R6, SR_CgaCtaId ;  /* 0x0000000000067919 */ /* 0x000e220000008800 */
[----:B------:R-:W-:Y:S01]  /*94d0*/  IMAD.SHL.U32 R20, R12, 0x80, RZ ;  /* 0x000000800c147824 */ /* 0x000fe200078e00ff */
[----:B------:R-:W-:Y:S01]  /*94e0*/  ULDC UR4, c[0x0][0x384] ;  /* 0x0000e10000047ab9 */ /* 0x000fe20000000800 */
[----:B------:R-:W-:Y:S01]  /*94f0*/  LOP3.LUT P0, RZ, R11, 0x1f, RZ, 0xc0, !PT ;  /* 0x0000001f0bff7812 */ /* 0x000fe2000780c0ff */
[----:B------:R-:W-:Y:S01]  /*9500*/  ULDC UR5, c[0x0][0x388] ;  /* 0x0000e20000057ab9 */ /* 0x000fe20000000800 */
[C---:B------:R-:W-:Y:S01]  /*9510*/  ISETP.NE.AND P1, PT, R14.reuse, RZ, PT ;  /* 0x000000ff0e00720c */ /* 0x040fe20003f25270 */
[----:B-----5:R-:W-:Y:S01]  /*9520*/  IMAD.MOV.U32 R8, RZ, RZ, 0x1 ;  /* 0x00000001ff087424 */ /* 0x020fe200078e00ff */
[----:B------:R-:W-:Y:S01]  /*9530*/  ISETP.NE.OR P0, PT, R14, RZ, !P0 ;  /* 0x000000ff0e00720c */ /* 0x000fe20004705670 */
[----:B---3--:R-:W-:Y:S01]  /*9540*/  IMAD.MOV.U32 R9, RZ, RZ, RZ ;  /* 0x000000ffff097224 */ /* 0x008fe200078e00ff */
[----:B------:R-:W-:Y:S02]  /*9550*/  LOP3.LUT R21, R2, 0x2, RZ, 0xfc, !PT ;  /* 0x0000000202157812 */ /* 0x000fe400078efcff */
[----:B------:R-:W-:Y:S01]  /*9560*/  CS2R R10, SRZ ;  /* 0x00000000000a7805 */ /* 0x000fe2000001ff00 */
[----:B------:R-:W-:-:S02]  /*9570*/  IMAD.MOV.U32 R12, RZ, RZ, RZ ;  /* 0x000000ffff0c7224 */ /* 0x000fc400078e00ff */
[----:B0-----:R-:W-:-:S05]  /*9580*/  IMAD.SHL.U32 R0, R6, 0x40, RZ ;  /* 0x0000004006007824 */ /* 0x001fca00078e00ff */
[----:B------:R-:W-:Y:S01]  /*9590*/  LOP3.LUT R4, R0, 0x40, RZ, 0xc0, !PT ;  /* 0x0000004000047812 */ /* 0x000fe200078ec0ff */
[----:B------:R-:W-:-:S04]  /*95a0*/  IMAD R0, R16, R17, RZ ;  /* 0x0000001110007224 */ /* 0x000fc800078e02ff */
[----:B------:R-:W-:Y:S02]  /*95b0*/  IMAD R5, R13, 0x80, R4 ;  /* 0x000000800d057824 */ /* 0x000fe400078e0204 */
[----:B------:R-:W-:Y:S02]  /*95c0*/  IMAD.SHL.U32 R4, R6, 0x1000, RZ ;  /* 0x0000100006047824 */ /* 0x000fe400078e00ff */
[----:B------:R-:W-:-:S03]  /*95d0*/  IMAD.HI.U32 R6, R20, UR4, RZ ;  /* 0x0000000414067c27 */ /* 0x000fc6000f8e00ff */
[----:B------:R-:W-:Y:S01]  /*95e0*/  LOP3.LUT R4, R4, 0x1000, RZ, 0xc0, !PT ;  /* 0x0000100004047812 */ /* 0x000fe200078ec0ff */
[----:B------:R-:W-:Y:S01]  /*95f0*/  IMAD R0, R7, R0, 0x1 ;  /* 0x0000000107007424 */ /* 0x000fe200078e0200 */
[----:B------:R-:W-:-:S07]  /*9600*/  SHF.R.U32.HI R6, RZ, UR5, R6 ;  /* 0x00000005ff067c19 */ /* 0x000fce0008011606 */
.L_x_283:
[----:B------:R-:W0:Y:S01]  /*9610*/  S2R R14, SR_CgaCtaId ;  /* 0x00000000000e7919 */ /* 0x000e220000008800 */
[----:B------:R-:W-:-:S04]  /*9620*/  MOV R13, 0x400 ;  /* 0x00000400000d7802 */ /* 0x000fc80000000f00 */
[----:B0-----:R-:W-:Y:S02]  /*9630*/  LEA R22, R14, R13, 0x18 ;  /* 0x0000000d0e167211 */ /* 0x001fe400078ec0ff */
[----:B------:R-:W-:-:S03]  /*9640*/  SHF.L.U32 R13, R8, 0x1f, RZ ;  /* 0x0000001f080d7819 */ /* 0x000fc600000006ff */
[----:B------:R-:W-:-:S07]  /*9650*/  IMAD R14, R9, 0x8, R22 ;  /* 0x00000008090e7824 */ /* 0x000fce00078e0216 */
.L_x_280:
[----:B0-----:R0:W1:Y:S02]  /*9660*/  SYNCS.PHASECHK.TRANS64.TRYWAIT P2, [R14+URZ+0x38038], R13 ;  /* 0x0380380d0e0075a7 */ /* 0x001064000804017f */
[----:B-1----:R-:W-:Y:S05]  /*9670*/  @!P2 NANOSLEEP.SYNCS 0x989680 ;  /* 0x009896800000a95d */ /* 0x002fea0003900000 */
[----:B------:R-:W1:Y:S02]  /*9680*/  @!P2 SYNCS.PHASECHK.TRANS64 P2, [R14+URZ+0x38038], R13 ;  /* 0x0380380d0e00a5a7 */ /* 0x000e64000804007f */
[----:B-1----:R-:W-:Y:S05]  /*9690*/  @!P2 BRA `(.L_x_280) ;  /* 0xfffffffc00f0a947 */ /* 0x002fea000383ffff */
[----:B0-----:R-:W0:Y:S02]  /*96a0*/  @!P1 LDC R13, c[0x0][0x500] ;  /* 0x00014000ff0d9b82 */ /* 0x001e240000000800 */
[----:B0-----:R0:W-:Y:S02]  /*96b0*/  @!P1 SYNCS.ARRIVE.TRANS64 RZ, [R14+URZ+0x38000], R13 ;  /* 0x0380000d0eff99a7 */ /* 0x0011e4000800003f */
[----:B0-----:R-:W-:-:S04]  /*96c0*/  PRMT R13, R21, 0x9910, RZ ;  /* 0x00009910150d7816 */ /* 0x001fc800000000ff */
[----:B------:R-:W-:-:S13]  /*96d0*/  ISETP.NE.AND P2, PT, R13, 0x2, PT ;  /* 0x000000020d00780c */ /* 0x000fda0003f45270 */
[----:B------:R-:W-:Y:S05]  /*96e0*/  @P2 BRA `(.L_x_281) ;  /* 0x0000000000042947 */ /* 0x000fea0003800000 */
[----:B------:R-:W-:Y:S01]  /*96f0*/  BPT.TRAP 0x1 ;  /* 0x000000040000795c */ /* 0x000fe20000300000 */
.L_x_281:
[----:B------:R-:W-:Y:S05]  /*9700*/  @P0 BRA `(.L_x_282) ;  /* 0x0000000000040947 */ /* 0x000fea0003800000 */
[----:B------:R-:W-:Y:S01]  /*9710*/  BPT.TRAP 0x1 ;  /* 0x000000040000795c */ /* 0x000fe20000300000 */
.L_x_282:
[----:B------:R-:W0:Y:S01]  /*9720*/  LDC R15, c[0x0][0x380] ;  /* 0x0000e000ff0f7b82 */ /* 0x000e220000000800 */
[----:B------:R-:W-:Y:S01]  /*9730*/  R2UR UR4, R6 ;  /* 0x00000000060472ca */ /* 0x000fe200000e0000 */
[----:B------:R-:W-:Y:S01]  /*9740*/  IMAD R13, R9, 0x2000, R4 ;  /* 0x00002000090d7824 */ /* 0x000fe200078e0204 */
[----:B------:R-:W-:Y:S01]  /*9750*/  R2UR UR5, R20 ;  /* 0x00000000140572ca */ /* 0x000fe200000e0000 */
[----:B------:R-:W-:Y:S01]  /*9760*/  ULDC UR20, c[0x0][0x38c] ;  /* 0x0000e30000147ab9 */ /* 0x000fe20000000800 */
[----:B------:R-:W-:Y:S01]  /*9770*/  R2UR UR17, R14 ;  /* 0x000000000e1172ca */ /* 0x000fe200000e0000 */
[----:B------:R-:W-:Y:S01]  /*9780*/  IMAD R13, R13, 0x2, R22 ;  /* 0x000000020d0d7824 */ /* 0x000fe200078e0216 */
[----:B------:R-:W-:Y:S01]  /*9790*/  UISETP.NE.AND UP0, UPT, UR20, 0x1, UPT ;  /* 0x000000011400788c */ /* 0x000fe2000bf05270 */
[----:B------:R-:W1:Y:S01]  /*97a0*/  LDC.64 R16, c[0x0][0x3b8] ;  /* 0x0000ee00ff107b82 */ /* 0x000e620000000a00 */
[C---:B------:R-:W-:Y:S01]  /*97b0*/  VIADD R14, R12.reuse, 0x1 ;  /* 0x000000010c0e7836 */ /* 0x040fe20000000000 */
[----:B------:R-:W-:Y:S01]  /*97c0*/  R2UR UR18, R12 ;  /* 0x000000000c1272ca */ /* 0x000fe200000e0000 */
[----:B------:R-:W-:Y:S01]  /*97d0*/  VIADD R0, R0, 0xffffffff ;  /* 0xffffffff00007836 */ /* 0x000fe20000000000 */
[----:B------:R-:W-:Y:S01]  /*97e0*/  R2UR UR8, R13 ;  /* 0x000000000d0872ca */ /* 0x000fe200000e0000 */
[----:B------:R-:W-:Y:S01]  /*97f0*/  ULDC.64 UR24, c[0x0][0x198] ;  /* 0x0000660000187ab9 */ /* 0x000fe20000000a00 */
[----:B------:R-:W-:Y:S01]  /*9800*/  R2UR UR9, R22 ;  /* 0x00000000160972ca */ /* 0x000fe200000e0000 */
[----:B------:R-:W-:Y:S01]  /*9810*/  ULDC.64 UR14, c[0x0][0x3b0] ;  /* 0x0000ec00000e7ab9 */ /* 0x000fe20000000a00 */
[----:B------:R-:W1:Y:S01]  /*9820*/  LDC.64 R18, c[0x0][0x3d8] ;  /* 0x0000f600ff127b82 */ /* 0x000e620000000a00 */
[----:B------:R-:W-:Y:S01]  /*9830*/  R2UR UR16, R9 ;  /* 0x00000000091072ca */ /* 0x000fe200000e0000 */
[----:B------:R-:W-:Y:S01]  /*9840*/  @UP0 ULDC.64 UR10, c[0x0][0x390] ;  /* 0x0000e400000a0ab9 */ /* 0x000fe20000000a00 */
[----:B------:R-:W-:Y:S01]  /*9850*/  R2UR UR12, R11 ;  /* 0x000000000b0c72ca */ /* 0x000fe200000e0000 */
[----:B------:R-:W-:Y:S01]  /*9860*/  ULDC.64 UR22, c[0x0][0x3d0] ;  /* 0x0000f40000167ab9 */ /* 0x000fe20000000a00 */
[----:B------:R-:W-:Y:S01]  /*9870*/  R2UR UR13, R10 ;  /* 0x000000000a0d72ca */ /* 0x000fe200000e0000 */
[----:B------:R-:W-:Y:S01]  /*9880*/  VIADD R9, R9, 0x1 ;  /* 0x0000000109097836 */ /* 0x000fe20000000000 */
[----:B------:R-:W-:Y:S01]  /*9890*/  ISETP.GT.AND P5, PT, R0, 0x1, PT ;  /* 0x000000010000780c */ /* 0x000fe20003fa4270 */
[----:B------:R-:W-:Y:S01]  /*98a0*/  USHF.L.U32 UR18, UR18, 0x6, URZ ;  /* 0x0000000612127899 */ /* 0x000fe2000800063f */
[----:B0-----:R-:W-:Y:S01]  /*98b0*/  ISETP.NE.AND P2, PT, R15, 0x1, PT ;  /* 0x000000010f00780c */ /* 0x001fe20003f45270 */
[----:B------:R-:W-:Y:S01]  /*98c0*/  UIADD3 UR17, UR17, 0x38000, URZ ;  /* 0x0003800011117890 */ /* 0x000fe2000fffe03f */
[----:B------:R-:W-:Y:S01]  /*98d0*/  ISETP.NE.AND P4, PT, R9, 0x7, PT ;  /* 0x000000070900780c */ /* 0x000fe20003f85270 */
[----:B------:R-:W-:-:S02]  /*98e0*/  UIADD3 UR8, UR8, 0x1c000, URZ ;  /* 0x0001c00008087890 */ /* 0x000fc4000fffe03f */
[----:B------:R-:W-:Y:S01]  /*98f0*/  ULEA UR16, UR16, UR9, 0xe ;  /* 0x0000000910107291 */ /* 0x000fe2000f8e703f */
[----:B------:R-:W-:Y:S01]  /*9900*/  SEL R9, R9, RZ, P4 ;  /* 0x000000ff09097207 */ /* 0x000fe20002000000 */
[----:B------:R-:W-:Y:S01]  /*9910*/  UMOV UR26, 0x30000 ;  /* 0x00030000001a7882 */ /* 0x000fe20000000000 */
[----:B------:R-:W-:Y:S01]  /*9920*/  UMOV UR28, 0x0 ;  /* 0x00000000001c7882 */ /* 0x000fe20000000000 */
[----:B------:R-:W-:Y:S01]  /*9930*/  UMOV UR29, 0x10000000 ;  /* 0x10000000001d7882 */ /* 0x000fe20000000000 */
[----:B------:R-:W-:-:S03]  /*9940*/  UMOV UR9, UR17 ;  /* 0x0000001100097c82 */ /* 0x000fc60008000000 */
[----:B------:R-:W-:Y:S01]  /*9950*/  @P2 IMAD.U32 R23, RZ, RZ, UR4 ;  /* 0x00000004ff172e24 */ /* 0x000fe2000f8e00ff */
[----:B------:R-:W-:Y:S01]  /*9960*/  UIADD3 UR4, UP1, UR24, 0xf0, URZ ;  /* 0x000000f018047890 */ /* 0x000fe2000ff3e03f */
[----:B-1----:R-:W-:Y:S01]  /*9970*/  IMAD R13, R11, R16, R18 ;  /* 0x000000100b0d7224 */ /* 0x002fe200078e0212 */
[----:B------:R-:W-:Y:S01]  /*9980*/  UIADD3 UR24, UP2, UR24, 0x1f0, URZ ;  /* 0x000001f018187890 */ /* 0x000fe2000ff5e03f */
[----:B------:R-:W0:Y:S01]  /*9990*/  LDC R16, c[0x0][0x3c8] ;  /* 0x0000f200ff107b82 */ /* 0x000e220000000800 */
[----:B------:R-:W-:Y:S01]  /*99a0*/  @P2 R2UR UR5, R23 ;  /* 0x00000000170522ca */ /* 0x000fe200000e0000 */
[----:B------:R-:W-:Y:S01]  /*99b0*/  IMAD R12, R10, R17, R19 ;  /* 0x000000110a0c7224 */ /* 0x000fe200078e0213 */
[----:B------:R-:W-:-:S04]  /*99c0*/  ISETP.NE.AND P2, PT, R14, R7, PT ;  /* 0x000000070e00720c */ /* 0x000fc80003f45270 */
[----:B------:R-:W-:Y:S01]  /*99d0*/  PRMT R12, R13, 0x40, R12 ;  /* 0x000000400d0c7816 */ /* 0x000fe2000000000c */
[----:B------:R-:W-:-:S06]  /*99e0*/  VIADD R13, R11, 0x1 ;  /* 0x000000010b0d7836 */ /* 0x000fcc0000000000 */
[----:B------:R-:W-:Y:S02]  /*99f0*/  UIADD3 UR6, -UR5, URZ, URZ ;  /* 0x0000003f05067290 */ /* 0x000fe4000fffe13f */
[----:B------:R-:W-:Y:S01]  /*9a00*/  UMOV UR21, UR5 ;  /* 0x0000000500157c82 */ /* 0x000fe20008000000 */
[----:B------:R-:W-:Y:S01]  /*9a10*/  @P2 IMAD.MOV R13, RZ, RZ, R11 ;  /* 0x000000ffff0d2224 */ /* 0x000fe200078e020b */
[----:B------:R-:W-:Y:S02]  /*9a20*/  SEL R11, RZ, 0x1, P4 ;  /* 0x00000001ff0b7807 */ /* 0x000fe40002000000 */
[----:B------:R-:W-:Y:S01]  /*9a30*/  IMAD R15, R15, UR6, R20 ;  /* 0x000000060f0f7c24 */ /* 0x000fe2000f8e0214 */
[----:B------:R-:W-:Y:S01]  /*9a40*/  UIMAD.WIDE.U32 UR6, UR5, UR10, URZ ;  /* 0x0000000a050672a5 */ /* 0x000fe2000f8e003f */
[----:B------:R-:W-:Y:S02]  /*9a50*/  LOP3.LUT R8, R8, R11, RZ, 0x3c, !PT ;  /* 0x0000000b08087212 */ /* 0x000fe400078e3cff */
[----:B0-----:R-:W-:Y:S01]  /*9a60*/  ISETP.NE.AND P3, PT, R13, R16, PT ;  /* 0x000000100d00720c */ /* 0x001fe20003f65270 */
[----:B------:R-:W-:Y:S01]  /*9a70*/  @UP0 USHF.R.U32.HI UR21, URZ, UR11, UR7 ;  /* 0x0000000b3f150299 */ /* 0x000fe20008011607 */
[----:B------:R-:W-:Y:S01]  /*9a80*/  R2UR UR19, R15 ;  /* 0x000000000f1372ca */ /* 0x000fe200000e0000 */
[----:B------:R-:W-:Y:S01]  /*9a90*/  UMOV UR10, UR18 ;  /* 0x00000012000a7c82 */ /* 0x000fe20008000000 */
[----:B------:R-:W-:Y:S01]  /*9aa0*/  R2UR UR7, R12 ;  /* 0x000000000c0772ca */ /* 0x000fe200000e0000 */
[----:B------:R-:W-:Y:S01]  /*9ab0*/  UIADD3 UR6, -UR21, URZ, URZ ;  /* 0x0000003f15067290 */ /* 0x000fe2000fffe13f */
[----:B------:R-:W-:Y:S01]  /*9ac0*/  R2UR UR11, R5 ;  /* 0x00000000050b72ca */ /* 0x000fe200000e0000 */
[----:B------:R-:W-:Y:S01]  /*9ad0*/  VIADD R15, R10, 0x1 ;  /* 0x000000010a0f7836 */ /* 0x000fe20000000000 */
[----:B------:R-:W-:Y:S01]  /*9ae0*/  SEL R12, R14, RZ, P2 ;  /* 0x000000ff0e0c7207 */ /* 0x000fe20001000000 */
[----:B------:R-:W-:Y:S01]  /*9af0*/  UIMAD UR20, UR20, UR6, UR5 ;  /* 0x00000006141472a4 */ /* 0x000fe2000f8e0205 */
[----:B------:R-:W-:Y:S01]  /*9b00*/  SEL R11, R13, RZ, P3 ;  /* 0x000000ff0d0b7207 */ /* 0x000fe20001800000 */
[----:B------:R-:W-:-:S02]  /*9b10*/  UIADD3.X UR5, URZ, UR25, URZ, UP1, !UPT ;  /* 0x000000193f057290 */ /* 0x000fc40008ffe43f */
[----:B------:R-:W-:Y:S01]  /*9b20*/  UIMAD UR20, UR20, UR15, UR23 ;  /* 0x0000000f141472a4 */ /* 0x000fe2000f8e0217 */
[----:B------:R-:W-:Y:S01]  /*9b30*/  @P3 IMAD.MOV R15, RZ, RZ, R10 ;  /* 0x000000ffff0f3224 */ /* 0x000fe200078e020a */
[----:B------:R-:W-:Y:S02]  /*9b40*/  UIMAD UR19, UR19, UR14, UR22 ;  /* 0x0000000e131372a4 */ /* 0x000fe4000f8e0216 */
[----:B------:R-:W-:Y:S01]  /*9b50*/  UPRMT UR6, UR7, 0x5410, URZ ;  /* 0x0000541007067896 */ /* 0x000fe2000800003f */
[----:B------:R-:W-:Y:S01]  /*9b60*/  IMAD.MOV.U32 R10, RZ, RZ, R15 ;  /* 0x000000ffff0a7224 */ /* 0x000fe200078e000f */
[----:B------:R-:W-:-:S07]  /*9b70*/  UIADD3.X UR25, URZ, UR25, URZ, UP2, !UPT ;  /* 0x000000193f197290 */ /* 0x000fce00097fe43f */
[----:B------:R0:W-:Y:S02]  /*9b80*/  UTMALDG.4D.IM2COL [UR16], [UR4], UR6 ;  /* 0x00000010040073b4 */ /* 0x0001e40008058006 */
[----:B------:R0:W-:Y:S02]  /*9b90*/  UTMALDG.4D.MULTICAST [UR8], [UR24], UR26, desc[UR28] ;  /* 0x00001c08180073b4 */ /* 0x0001e4000801981a */
[----:B0-----:R-:W-:Y:S05]  /*9ba0*/  @P5 BRA `(.L_x_283) ;  /* 0xfffffff800985947 */ /* 0x001fea000383ffff */
.L_x_279:
[----:B------:R-:W-:Y:S05]  /*9bb0*/  BSYNC B0 ;  /* 0x0000000000007941 */ /* 0x000fea0003800000 */
.L_x_278:
[----:B------:R-:W-:Y:S01]  /*9bc0*/  ISETP.GE.U32.AND P0, PT, R3, 0x7, PT ;  /* 0x000000070300780c */ /* 0x000fe20003f06070 */
[----:B------:R-:W-:-:S12]  /*9bd0*/  IMAD.MOV.U32 R0, RZ, RZ, 0x1 ;  /* 0x00000001ff007424 */ /* 0x000fd800078e00ff */
[----:B------:R-:W-:Y:S05]  /*9be0*/  @!P0 BRA `(.L_x_284) ;  /* 0x00000000001c8947 */ /* 0x000fea0003800000 */
[----:B------:R-:W-:-:S04]  /*9bf0*/  IMAD.WIDE.U32 R4, R3, 0x24924925, RZ ;  /* 0x2492492503047825 */ /* 0x000fc800078e00ff */
[----:B------:R-:W-:-:S05]  /*9c00*/  IMAD.IADD R4, R3, 0x1, -R5 ;  /* 0x0000000103047824 */ /* 0x000fca00078e0a05 */
[----:B------:R-:W-:-:S04]  /*9c10*/  LEA.HI R4, R4, R5, RZ, 0x1f ;  /* 0x0000000504047211 */ /* 0x000fc800078ff8ff */
[----:B------:R-:W-:-:S04]  /*9c20*/  SHF.R.U32.HI R4, RZ, 0x2, R4 ;  /* 0x00000002ff047819 */ /* 0x000fc80000011604 */
[----:B------:R-:W-:-:S04]  /*9c30*/  LOP3.LUT R4, R4, 0x1, RZ, 0xc0, !PT ;  /* 0x0000000104047812 */ /* 0x000fc800078ec0ff */
[----:B------:R-:W-:-:S04]  /*9c40*/  ISETP.NE.U32.AND P0, PT, R4, 0x1, PT ;  /* 0x000000010400780c */ /* 0x000fc80003f05070 */
[----:B------:R-:W-:-:S09]  /*9c50*/  SEL R0, RZ, 0x1, !P0 ;  /* 0x00000001ff007807 */ /* 0x000fd20004000000 */
.L_x_284:
[----:B------:R-:W-:Y:S05]  /*9c60*/  WARPSYNC.ALL ;  /* 0x0000000000007948 */ /* 0x000fea0003800000 */
[----:B------:R-:W-:-:S13]  /*9c70*/  ELECT P0, URZ, PT ;  /* 0x00000000003f782f */ /* 0x000fda0003800000 */
[----:B------:R-:W-:Y:S05]  /*9c80*/  @!P0 EXIT ;  /* 0x000000000000894d */ /* 0x000fea0003800000 */
[----:B------:R-:W-:-:S04]  /*9c90*/  LOP3.LUT R2, R2, 0x2, RZ, 0xfc, !PT ;  /* 0x0000000202027812 */ /* 0x000fc800078efcff */
[----:B------:R-:W-:-:S13]  /*9ca0*/  ISETP.NE.AND P0, PT, R2, 0x3, PT ;  /* 0x000000030200780c */ /* 0x000fda0003f05270 */
[----:B------:R-:W-:Y:S05]  /*9cb0*/  @!P0 BRA `(.L_x_285) ;  /* 0x0000000000048947 */ /* 0x000fea0003800000 */
[----:B------:R-:W-:Y:S01]  /*9cc0*/  BPT.TRAP 0x1 ;  /* 0x000000040000795c */ /* 0x000fe20000300000 */
.L_x_285:
[----:B------:R-:W0:Y:S01]  /*9cd0*/  S2R R7, SR_CgaCtaId ;  /* 0x0000000000077919 */ /* 0x000e220000008800 */
[----:B------:R-:W-:Y:S01]  /*9ce0*/  IMAD.WIDE.U32 R4, R3, 0x24924925, RZ ;  /* 0x2492492503047825 */ /* 0x000fe200078e00ff */
[----:B------:R-:W-:-:S03]  /*9cf0*/  MOV R2, 0x400 ;  /* 0x0000040000027802 */ /* 0x000fc60000000f00 */
[----:B------:R-:W-:-:S05]  /*9d00*/  IMAD.IADD R4, R3, 0x1, -R5 ;  /* 0x0000000103047824 */ /* 0x000fca00078e0a05 */
[----:B------:R-:W-:Y:S02]  /*9d10*/  LEA.HI R4, R4, R5, RZ, 0x1f ;  /* 0x0000000504047211 */ /* 0x000fe400078ff8ff */
[----:B------:R-:W-:Y:S02]  /*9d20*/  SHF.L.U32 R5, R0, 0x1f, RZ ;  /* 0x0000001f00057819 */ /* 0x000fe400000006ff */
[----:B------:R-:W-:-:S05]  /*9d30*/  SHF.R.U32.HI R4, RZ, 0x2, R4 ;  /* 0x00000002ff047819 */ /* 0x000fca0000011604 */
[----:B------:R-:W-:Y:S01]  /*9d40*/  IMAD R3, R4, -0x7, R3 ;  /* 0xfffffff904037824 */ /* 0x000fe200078e0203 */
[----:B0-----:R-:W-:-:S05]  /*9d50*/  LEA R2, R7, R2, 0x18 ;  /* 0x0000000207027211 */ /* 0x001fca00078ec0ff */
[----:B------:R-:W-:-:S04]  /*9d60*/  VIADD R2, R2, 0x38038 ;  /* 0x0003803802027836 */ /* 0x000fc80000000000 */
[----:B------:R-:W-:-:S07]  /*9d70*/  IMAD R4, R3, 0x8, R2 ;  /* 0x0000000803047824 */ /* 0x000fce00078e0202 */
.L_x_286:
[----:B0-----:R0:W1:Y:S02]  /*9d80*/  SYNCS.PHASECHK.TRANS64.TRYWAIT P0, [R4+URZ], R5 ;  /* 0x00000005040075a7 */ /* 0x001064000800017f */
[----:B-1----:R-:W-:Y:S05]  /*9d90*/  @!P0 NANOSLEEP.SYNCS 0x989680 ;  /* 0x009896800000895d */ /* 0x002fea0003900000 */
[----:B------:R-:W1:Y:S02]  /*9da0*/  @!P0 SYNCS.PHASECHK.TRANS64 P0, [R4+URZ], R5 ;  /* 0x00000005040085a7 */ /* 0x000e64000800007f */
[----:B-1----:R-:W-:Y:S05]  /*9db0*/  @!P0 BRA `(.L_x_286) ;  /* 0xfffffffc00f08947 */ /* 0x002fea000383ffff */
[----:B------:R-:W-:-:S05]  /*9dc0*/  VIADD R3, R3, 0x1 ;  /* 0x0000000103037836 */ /* 0x000fca0000000000 */
[----:B------:R-:W-:-:S04]  /*9dd0*/  ISETP.NE.AND P0, PT, R3, 0x7, PT ;  /* 0x000000070300780c */ /* 0x000fc80003f05270 */
[----:B0-----:R-:W-:Y:S02]  /*9de0*/  SEL R5, RZ, 0x1, P0 ;  /* 0x00000001ff057807 */ /* 0x001fe40000000000 */
[----:B------:R-:W-:Y:S02]  /*9df0*/  SEL R3, R3, RZ, P0 ;  /* 0x000000ff03037207 */ /* 0x000fe40000000000 */
[----:B------:R-:W-:-:S03]  /*9e00*/  LOP3.LUT R7, R0, R5, RZ, 0x3c, !PT ;  /* 0x0000000500077212 */ /* 0x000fc600078e3cff */
[----:B------:R-:W-:Y:S01]  /*9e10*/  IMAD R0, R3, 0x8, R2 ;  /* 0x0000000803007824 */ /* 0x000fe200078e0202 */
[----:B------:R-:W-:-:S07]  /*9e20*/  SHF.L.U32 R5, R7, 0x1f, RZ ;  /* 0x0000001f07057819 */ /* 0x000fce00000006ff */
.L_x_287:
        /* <DEDUP_REMOVED lines=11> */
.L_x_288:
        /* <DEDUP_REMOVED lines=11> */
.L_x_289:
        /* <DEDUP_REMOVED lines=11> */
.L_x_290:
        /* <DEDUP_REMOVED lines=11> */
.L_x_291:
        /* <DEDUP_REMOVED lines=11> */
.L_x_292:
[----:B0-----:R0:W1:Y:S02]  /*a1a0*/  SYNCS.PHASECHK.TRANS64.TRYWAIT P0, [R3+URZ], R0 ;  /* 0x00000000030075a7 */ /* 0x001064000800017f */
[----:B-1----:R-:W-:Y:S05]  /*a1b0*/  @!P0 NANOSLEEP.SYNCS 0x989680 ;  /* 0x009896800000895d */ /* 0x002fea0003900000 */
[----:B------:R-:W1:Y:S02]  /*a1c0*/  @!P0 SYNCS.PHASECHK.TRANS64 P0, [R3+URZ], R0 ;  /* 0x00000000030085a7 */ /* 0x000e64000800007f */
[----:B-1----:R-:W-:Y:S05]  /*a1d0*/  @P0 EXIT ;  /* 0x000000000000094d */ /* 0x002fea0003800000 */
[----:B------:R-:W-:Y:S05]  /*a1e0*/  BRA `(.L_x_292) ;  /* 0xfffffffc00ec7947 */ /* 0x000fea000383ffff */
.L_x_293:
[----:B------:R-:W-:-:S00]  /*a1f0*/  BRA `(.L_x_293) ;  /* 0xfffffffc00fc7947 */ /* 0x000fc0000383ffff */
[----:B------:R-:W-:-:S00]  /*a200*/  NOP ;  /* 0x0000000000007918 */ /* 0x000fc00000000000 */
[----:B------:R-:W-:-:S00]  /*a210*/  NOP ;  /* 0x0000000000007918 */ /* 0x000fc00000000000 */
[----:B------:R-:W-:-:S00]  /*a220*/  NOP ;  /* 0x0000000000007918 */ /* 0x000fc00000000000 */
[----:B------:R-:W-:-:S00]  /*a230*/  NOP ;  /* 0x0000000000007918 */ /* 0x000fc00000000000 */
[----:B------:R-:W-:-:S00]  /*a240*/  NOP ;  /* 0x0000000000007918 */ /* 0x000fc00000000000 */
[----:B------:R-:W-:-:S00]  /*a250*/  NOP ;  /* 0x0000000000007918 */ /* 0x000fc00000000000 */
[----:B------:R-:W-:-:S00]  /*a260*/  NOP ;  /* 0x0000000000007918 */ /* 0x000fc00000000000 */
[----:B------:R-:W-:-:S00]  /*a270*/  NOP ;  /* 0x0000000000007918 */ /* 0x000fc00000000000 */
.L_x_294:


//--------------------- .nv.shared._ZN7cutlass13device_kernelINS_4conv6kernel13ConvUniversalINS1_16ConvProblemShapeILNS1_8OperatorE0ELi2EEENS1_10collective14CollectiveConvINS1_46MainloopSm90TmaGmmaWarpSpecializedImplicitGemmILS5_0ELi7ELi2EN4cute5tupleIJNSA_1CILi2EEENSC_ILi1EEESE_EEENS1_36KernelImplicitTmaWarpSpecializedSm90ELi1EEENSB_IJNSC_ILi128EEESI_NSB_IJNSC_ILi64EEEEEEEEENS_6half_tESM_NSA_8TiledMMAINSA_8MMA_AtomIJNSA_4SM904GMMA26MMA_64x128x16_F32F16F16_SSILNSQ_5MajorE0ELSS_0ELNSQ_7ScaleInE1ELST_1EEEEEENSA_6LayoutINSB_IJSE_SE_SE_EEENSB_IJNSC_ILi0EEESY_SY_EEEEENSB_IJNSA_10UnderscoreES11_S11_EEEEENS7_6detail26Sm90ImplicitGemmTileTraitsINSA_20SM90_TMA_LOAD_IM2COLENSA_14ComposedLayoutINSA_7SwizzleILi3ELi4ELi3EEENSA_18smem_ptr_flag_bitsILi16EEENSW_INSB_IJNSB_IJNSC_ILi8EEENSC_ILi16EEEEEENSB_IJSJ_SE_EEENSB_IJSE_NSC_ILi7EEEEEEEEENSB_IJNSB_IJSJ_NSC_ILi512EEEEEENSB_IJSE_SY_EEENSB_IJSY_NSC_ILi8192EEEEEEEEEEEEEvEENS15_INSA_23SM90_TMA_LOAD_MULTICASTES1Q_vEEEENS_8epilogue10collective6detail29Sm90TmaWarpSpecializedAdapterINS1W_15DefaultEpilogueISM_NSB_IJNSB_IJlllEEESE_SY_EEES21_NS1V_6thread17LinearCombinationISM_Li1EffLNS22_9ScaleType4KindE0ELNS_15FloatRoundStyleE2ESM_EENS_4gemm15EpilogueDefaultEEEEEvvEEEEvNT_6ParamsE --------------------------
	.section	.nv.shared._ZN7cutlass13device_kernelINS_4conv6kernel13ConvUniversalINS1_16ConvProblemShapeILNS1_8OperatorE0ELi2EEENS1_10collective14CollectiveConvINS1_46MainloopSm90TmaGmmaWarpSpecializedImplicitGemmILS5_0ELi7ELi2EN4cute5tupleIJNSA_1CILi2EEENSC_ILi1EEESE_EEENS1_36KernelImplicitTmaWarpSpecializedSm90ELi1EEENSB_IJNSC_ILi128EEESI_NSB_IJNSC_ILi64EEEEEEEEENS_6half_tESM_NSA_8TiledMMAINSA_8MMA_AtomIJNSA_4SM904GMMA26MMA_64x128x16_F32F16F16_SSILNSQ_5MajorE0ELSS_0ELNSQ_7ScaleInE1ELST_1EEEEEENSA_6LayoutINSB_IJSE_SE_SE_EEENSB_IJNSC_ILi0EEESY_SY_EEEEENSB_IJNSA_10UnderscoreES11_S11_EEEEENS7_6detail26Sm90ImplicitGemmTileTraitsINSA_20SM90_TMA_LOAD_IM2COLENSA_14ComposedLayoutINSA_7SwizzleILi3ELi4ELi3EEENSA_18smem_ptr_flag_bitsILi16EEENSW_INSB_IJNSB_IJNSC_ILi8EEENSC_ILi16EEEEEENSB_IJSJ_SE_EEENSB_IJSE_NSC_ILi7EEEEEEEEENSB_IJNSB_IJSJ_NSC_ILi512EEEEEENSB_IJSE_SY_EEENSB_IJSY_NSC_ILi8192EEEEEEEEEEEEEvEENS15_INSA_23SM90_TMA_LOAD_MULTICASTES1Q_vEEEENS_8epilogue10collective6detail29Sm90TmaWarpSpecializedAdapterINS1W_15DefaultEpilogueISM_NSB_IJNSB_IJlllEEESE_SY_EEES21_NS1V_6thread17LinearCombinationISM_Li1EffLNS22_9ScaleType4KindE0ELNS_15FloatRoundStyleE2ESM_EENS_4gemm15EpilogueDefaultEEEEEvvEEEEvNT_6ParamsE,"aw",@nobits
	.sectionflags	@""
	.align	16
	.zero		1024


//--------------------- .nv.shared.reserved.0     --------------------------
	.section	.nv.shared.reserved.0,"aw",@nobits
	.weak		__nv_reservedSMEM_offset_0_alias
	.size		__nv_reservedSMEM_offset_0_alias, 0, 0
	.other		__nv_reservedSMEM_offset_0_alias,@"STO_CUDA_RESERVED_SHARED STV_DEFAULT"
__nv_reservedSMEM_offset_0_alias:
	.zero		0


//--------------------- .nv.global                --------------------------
	.section	.nv.global,"aw",@nobits
.nv.global:
	.type		_ZN39_INTERNAL_f5f5d2fe_4_k_cu_3ba432ab_38824cute1_E,@object
	.size		_ZN39_INTERNAL_f5f5d2fe_4_k_cu_3ba432ab_38824cute1_E,(_ZN39_INTERNAL_f5f5d2fe_4_k_cu_3ba432ab_38824cuda3std3__45__cpo6cbeginE - _ZN39_INTERNAL_f5f5d2fe_4_k_cu_3ba432ab_38824cute1_E)
_ZN39_INTERNAL_f5f5d2fe_4_k_cu_3ba432ab_38824cute1_E:
	.zero		1
	.type		_ZN39_INTERNAL_f5f5d2fe_4_k_cu_3ba432ab_38824cuda3std3__45__cpo6cbeginE,@object
	.size		_ZN39_INTERNAL_f5f5d2fe_4_k_cu_3ba432ab_38824cuda3std3__45__cpo6cbeginE,(_ZN39_INTERNAL_f5f5d2fe_4_k_cu_3ba432ab_38824cuda3std3__48in_placeE - _ZN39_INTERNAL_f5f5d2fe_4_k_cu_3ba432ab_38824cuda3std3__45__cpo6cbeginE)
_ZN39_INTERNAL_f5f5d2fe_4_k_cu_3ba432ab_38824cuda3std3__45__cpo6cbeginE:
	.zero		1
	.type		_ZN39_INTERNAL_f5f5d2fe_4_k_cu_3ba432ab_38824cuda3std3__48in_placeE,@object
	.size		_ZN39_INTERNAL_f5f5d2fe_4_k_cu_3ba432ab_38824cuda3std3__48in_placeE,(_ZN39_INTERNAL_f5f5d2fe_4_k_cu_3ba432ab_38824cuda3std6ranges3__45__cpo9iter_moveE - _ZN39_INTERNAL_f5f5d2fe_4_k_cu_3ba432ab_38824cuda3std3__48in_placeE)
_ZN39_INTERNAL_f5f5d2fe_4_k_cu_3ba432ab_38824cuda3std3__48in_placeE:
	.zero		1
	.type		_ZN39_INTERNAL_f5f5d2fe_4_k_cu_3ba432ab_38824cuda3std6ranges3__45__cpo9iter_moveE,@object
	.size		_ZN39_INTERNAL_f5f5d2fe_4_k_cu_3ba432ab_38824cuda3std6ranges3__45__cpo9iter_moveE,(_ZN39_INTERNAL_f5f5d2fe_4_k_cu_3ba432ab_38824cuda3std3__45__cpo5beginE - _ZN39_INTERNAL_f5f5d2fe_4_k_cu_3ba432ab_38824cuda3std6ranges3__45__cpo9iter_moveE)
_ZN39_INTERNAL_f5f5d2fe_4_k_cu_3ba432ab_38824cuda3std6ranges3__45__cpo9iter_moveE:
	.zero		1
	.type		_ZN39_INTERNAL_f5f5d2fe_4_k_cu_3ba432ab_38824cuda3std3__45__cpo5beginE,@object
	.size		_ZN39_INTERNAL_f5f5d2fe_4_k_cu_3ba432ab_38824cuda3std3__45__cpo5beginE,(_ZN39_INTERNAL_f5f5d2fe_4_k_cu_3ba432ab_38824cuda3std3__441_GLOBAL__N__f5f5d2fe_4_k_cu_3ba432ab_38826ignoreE - _ZN39_INTERNAL_f5f5d2fe_4_k_cu_3ba432ab_38824cuda3std3__45__cpo5beginE)
_ZN39_INTERNAL_f5f5d2fe_4_k_cu_3ba432ab_38824cuda3std3__45__cpo5beginE:
	.zero		1
	.type		_ZN39_INTERNAL_f5f5d2fe_4_k_cu_3ba432ab_38824cuda3std3__441_GLOBAL__N__f5f5d2fe_4_k_cu_3ba432ab_38826ignoreE,@object
	.size		_ZN39_INTERNAL_f5f5d2fe_4_k_cu_3ba432ab_38824cuda3std3__441_GLOBAL__N__f5f5d2fe_4_k_cu_3ba432ab_38826ignoreE,(_ZN39_INTERNAL_f5f5d2fe_4_k_cu_3ba432ab_38824cute7productE - _ZN39_INTERNAL_f5f5d2fe_4_k_cu_3ba432ab_38824cuda3std3__441_GLOBAL__N__f5f5d2fe_4_k_cu_3ba432ab_38826ignoreE)
_ZN39_INTERNAL_f5f5d2fe_4_k_cu_3ba432ab_38824cuda3std3__441_GLOBAL__N__f5f5d2fe_4_k_cu_3ba432ab_38826ignoreE:
	.zero		1
	.type		_ZN39_INTERNAL_f5f5d2fe_4_k_cu_3ba432ab_38824cute7productE,@object
	.size		_ZN39_INTERNAL_f5f5d2fe_4_k_cu_3ba432ab_38824cute7productE,(_ZN39_INTERNAL_f5f5d2fe_4_k_cu_3ba432ab_38824cuda3std3__45__cpo3endE - _ZN39_INTERNAL_f5f5d2fe_4_k_cu_3ba432ab_38824cute7productE)
_ZN39_INTERNAL_f5f5d2fe_4_k_cu_3ba432ab_38824cute7productE:
	.zero		1
	.type		_ZN39_INTERNAL_f5f5d2fe_4_k_cu_3ba432ab_38824cuda3std3__45__cpo3endE,@object
	.size		_ZN39_INTERNAL_f5f5d2fe_4_k_cu_3ba432ab_38824cuda3std3__45__cpo3endE,(_ZN39_INTERNAL_f5f5d2fe_4_k_cu_3ba432ab_38824cuda3std3__419piecewise_constructE - _ZN39_INTERNAL_f5f5d2fe_4_k_cu_3ba432ab_38824cuda3std3__45__cpo3endE)
_ZN39_INTERNAL_f5f5d2fe_4_k_cu_3ba432ab_38824cuda3std3__45__cpo3endE:
	.zero		1
	.type		_ZN39_INTERNAL_f5f5d2fe_4_k_cu_3ba432ab_38824cuda3std3__419piecewise_constructE,@object
	.size		_ZN39_INTERNAL_f5f5d2fe_4_k_cu_3ba432ab_38824cuda3std3__419piecewise_constructE,(_ZN39_INTERNAL_f5f5d2fe_4_k_cu_3ba432ab_38824cuda3std3__45__cpo4cendE - _ZN39_INTERNAL_f5f5d2fe_4_k_cu_3ba432ab_38824cuda3std3__419piecewise_constructE)
_ZN39_INTERNAL_f5f5d2fe_4_k_cu_3ba432ab_38824cuda3std3__419piecewise_constructE:
	.zero		1
	.type		_ZN39_INTERNAL_f5f5d2fe_4_k_cu_3ba432ab_38824cuda3std3__45__cpo4cendE,@object
	.size		_ZN39_INTERNAL_f5f5d2fe_4_k_cu_3ba432ab_38824cuda3std3__45__cpo4cendE,(_ZN39_INTERNAL_f5f5d2fe_4_k_cu_3ba432ab_38824cuda3std6ranges3__45__cpo4swapE - _ZN39_INTERNAL_f5f5d2fe_4_k_cu_3ba432ab_38824cuda3std3__45__cpo4cendE)
_ZN39_INTERNAL_f5f5d2fe_4_k_cu_3ba432ab_38824cuda3std3__45__cpo4cendE:
	.zero		1
	.type		_ZN39_INTERNAL_f5f5d2fe_4_k_cu_3ba432ab_38824cuda3std6ranges3__45__cpo4swapE,@object
	.size		_ZN39_INTERNAL_f5f5d2fe_4_k_cu_3ba432ab_38824cuda3std6ranges3__45__cpo4swapE,(.L_7 - _ZN39_INTERNAL_f5f5d2fe_4_k_cu_3ba432ab_38824cuda3std6ranges3__45__cpo4swapE)
_ZN39_INTERNAL_f5f5d2fe_4_k_cu_3ba432ab_38824cuda3std6ranges3__45__cpo4swapE:
	.zero		1
.L_7:


//--------------------- .nv.constant0._ZN7cutlass13device_kernelINS_4conv6kernel13ConvUniversalINS1_16ConvProblemShapeILNS1_8OperatorE0ELi2EEENS1_10collective14CollectiveConvINS1_46MainloopSm90TmaGmmaWarpSpecializedImplicitGemmILS5_0ELi7ELi2EN4cute5tupleIJNSA_1CILi2EEENSC_ILi1EEESE_EEENS1_36KernelImplicitTmaWarpSpecializedSm90ELi1EEENSB_IJNSC_ILi128EEESI_NSB_IJNSC_ILi64EEEEEEEEENS_6half_tESM_NSA_8TiledMMAINSA_8MMA_AtomIJNSA_4SM904GMMA26MMA_64x128x16_F32F16F16_SSILNSQ_5MajorE0ELSS_0ELNSQ_7ScaleInE1ELST_1EEEEEENSA_6LayoutINSB_IJSE_SE_SE_EEENSB_IJNSC_ILi0EEESY_SY_EEEEENSB_IJNSA_10UnderscoreES11_S11_EEEEENS7_6detail26Sm90ImplicitGemmTileTraitsINSA_20SM90_TMA_LOAD_IM2COLENSA_14ComposedLayoutINSA_7SwizzleILi3ELi4ELi3EEENSA_18smem_ptr_flag_bitsILi16EEENSW_INSB_IJNSB_IJNSC_ILi8EEENSC_ILi16EEEEEENSB_IJSJ_SE_EEENSB_IJSE_NSC_ILi7EEEEEEEEENSB_IJNSB_IJSJ_NSC_ILi512EEEEEENSB_IJSE_SY_EEENSB_IJSY_NSC_ILi8192EEEEEEEEEEEEEvEENS15_INSA_23SM90_TMA_LOAD_MULTICASTES1Q_vEEEENS_8epilogue10collective6detail29Sm90TmaWarpSpecializedAdapterINS1W_15DefaultEpilogueISM_NSB_IJNSB_IJlllEEESE_SY_EEES21_NS1V_6thread17LinearCombinationISM_Li1EffLNS22_9ScaleType4KindE0ELNS_15FloatRoundStyleE2ESM_EENS_4gemm15EpilogueDefaultEEEEEvvEEEEvNT_6ParamsE --------------------------
	.section	.nv.constant0._ZN7cutlass13device_kernelINS_4conv6kernel13ConvUniversalINS1_16ConvProblemShapeILNS1_8OperatorE0ELi2EEENS1_10collective14CollectiveConvINS1_46MainloopSm90TmaGmmaWarpSpecializedImplicitGemmILS5_0ELi7ELi2EN4cute5tupleIJNSA_1CILi2EEENSC_ILi1EEESE_EEENS1_36KernelImplicitTmaWarpSpecializedSm90ELi1EEENSB_IJNSC_ILi128EEESI_NSB_IJNSC_ILi64EEEEEEEEENS_6half_tESM_NSA_8TiledMMAINSA_8MMA_AtomIJNSA_4SM904GMMA26MMA_64x128x16_F32F16F16_SSILNSQ_5MajorE0ELSS_0ELNSQ_7ScaleInE1ELST_1EEEEEENSA_6LayoutINSB_IJSE_SE_SE_EEENSB_IJNSC_ILi0EEESY_SY_EEEEENSB_IJNSA_10UnderscoreES11_S11_EEEEENS7_6detail26Sm90ImplicitGemmTileTraitsINSA_20SM90_TMA_LOAD_IM2COLENSA_14ComposedLayoutINSA_7SwizzleILi3ELi4ELi3EEENSA_18smem_ptr_flag_bitsILi16EEENSW_INSB_IJNSB_IJNSC_ILi8EEENSC_ILi16EEEEEENSB_IJSJ_SE_EEENSB_IJSE_NSC_ILi7EEEEEEEEENSB_IJNSB_IJSJ_NSC_ILi512EEEEEENSB_IJSE_SY_EEENSB_IJSY_NSC_ILi8192EEEEEEEEEEEEEvEENS15_INSA_23SM90_TMA_LOAD_MULTICASTES1Q_vEEEENS_8epilogue10collective6detail29Sm90TmaWarpSpecializedAdapterINS1W_15DefaultEpilogueISM_NSB_IJNSB_IJlllEEESE_SY_EEES21_NS1V_6thread17LinearCombinationISM_Li1EffLNS22_9ScaleType4KindE0ELNS_15FloatRoundStyleE2ESM_EENS_4gemm15EpilogueDefaultEEEEEvvEEEEvNT_6ParamsE,"a",@progbits
	.sectionflags	@""
	.align	4
.nv.constant0._ZN7cutlass13device_kernelINS_4conv6kernel13ConvUniversalINS1_16ConvProblemShapeILNS1_8OperatorE0ELi2EEENS1_10collective14CollectiveConvINS1_46MainloopSm90TmaGmmaWarpSpecializedImplicitGemmILS5_0ELi7ELi2EN4cute5tupleIJNSA_1CILi2EEENSC_ILi1EEESE_EEENS1_36KernelImplicitTmaWarpSpecializedSm90ELi1EEENSB_IJNSC_ILi128EEESI_NSB_IJNSC_ILi64EEEEEEEEENS_6half_tESM_NSA_8TiledMMAINSA_8MMA_AtomIJNSA_4SM904GMMA26MMA_64x128x16_F32F16F16_SSILNSQ_5MajorE0ELSS_0ELNSQ_7ScaleInE1ELST_1EEEEEENSA_6LayoutINSB_IJSE_SE_SE_EEENSB_IJNSC_ILi0EEESY_SY_EEEEENSB_IJNSA_10UnderscoreES11_S11_EEEEENS7_6detail26Sm90ImplicitGemmTileTraitsINSA_20SM90_TMA_LOAD_IM2COLENSA_14ComposedLayoutINSA_7SwizzleILi3ELi4ELi3EEENSA_18smem_ptr_flag_bitsILi16EEENSW_INSB_IJNSB_IJNSC_ILi8EEENSC_ILi16EEEEEENSB_IJSJ_SE_EEENSB_IJSE_NSC_ILi7EEEEEEEEENSB_IJNSB_IJSJ_NSC_ILi512EEEEEENSB_IJSE_SY_EEENSB_IJSY_NSC_ILi8192EEEEEEEEEEEEEvEENS15_INSA_23SM90_TMA_LOAD_MULTICASTES1Q_vEEEENS_8epilogue10collective6detail29Sm90TmaWarpSpecializedAdapterINS1W_15DefaultEpilogueISM_NSB_IJNSB_IJlllEEESE_SY_EEES21_NS1V_6thread17LinearCombinationISM_Li1EffLNS22_9ScaleType4KindE0ELNS_15FloatRoundStyleE2ESM_EENS_4gemm15EpilogueDefaultEEEEEvvEEEEvNT_6ParamsE:
	.zero		1536


//--------------------- SYMBOLS --------------------------

	.type		.nv.reservedSmem.offset0,@object
	.size		.nv.reservedSmem.offset0,0x4
